//
// Generated by NVIDIA NVVM Compiler
//
// Compiler Build ID: CL-36424714
// Cuda compilation tools, release 13.0, V13.0.88
// Based on NVVM 20.0.0
//

.version 9.0
.target sm_100
.address_size 64

	// .globl	_Z9RadixSortPKjPji
// _ZZ9RadixSortPKjPjiE6Shared has been demoted
// _ZZ9RadixSortPKjPjiE5Zeros has been demoted
// _ZZ9RadixSortPKjPjiE4Ones has been demoted

.visible .entry _Z9RadixSortPKjPji(
	.param .u64 .ptr .align 1 _Z9RadixSortPKjPji_param_0,
	.param .u64 .ptr .align 1 _Z9RadixSortPKjPji_param_1,
	.param .u32 _Z9RadixSortPKjPji_param_2
)
{
	.reg .pred 	%p<56>;
	.reg .b32 	%r<341>;
	.reg .b64 	%rd<12>;
	// demoted variable
	.shared .align 4 .b8 _ZZ9RadixSortPKjPjiE6Shared[1024];
	// demoted variable
	.shared .align 4 .u32 _ZZ9RadixSortPKjPjiE5Zeros;
	// demoted variable
	.shared .align 4 .u32 _ZZ9RadixSortPKjPjiE4Ones;
	ld.param.u64 	%rd3, [_Z9RadixSortPKjPji_param_0];
	ld.param.u64 	%rd4, [_Z9RadixSortPKjPji_param_1];
	ld.param.u32 	%r114, [_Z9RadixSortPKjPji_param_2];
	cvta.to.global.u64 	%rd1, %rd4;
	mov.u32 	%r115, %ntid.x;
	mov.u32 	%r116, %ctaid.x;
	mul.lo.s32 	%r1, %r115, %r116;
	mov.u32 	%r2, %tid.x;
	add.s32 	%r3, %r1, %r2;
	setp.ge.s32 	%p1, %r3, %r114;
	@%p1 bra 	$L__BB0_2;
	cvta.to.global.u64 	%rd5, %rd3;
	mul.wide.s32 	%rd6, %r3, 4;
	add.s64 	%rd7, %rd5, %rd6;
	ld.global.u32 	%r117, [%rd7];
	add.s64 	%rd8, %rd1, %rd6;
	st.global.u32 	[%rd8], %r117;
$L__BB0_2:
	bar.sync 	0;
	mul.wide.s32 	%rd9, %r3, 4;
	add.s64 	%rd2, %rd1, %rd9;
	shl.b32 	%r119, %r2, 2;
	mov.u32 	%r120, _ZZ9RadixSortPKjPjiE6Shared;
	add.s32 	%r4, %r120, %r119;
	and.b32  	%r5, %r2, 7;
	add.s32 	%r6, %r5, -1;
	and.b32  	%r7, %r2, 3;
	add.s32 	%r8, %r7, -1;
	and.b32  	%r9, %r2, 1016;
	and.b32  	%r10, %r2, 1;
	mov.b32 	%r289, 0;
$L__BB0_3:
	setp.ne.s32 	%p2, %r2, 0;
	@%p2 bra 	$L__BB0_5;
	mov.b32 	%r121, 0;
	st.shared.u32 	[_ZZ9RadixSortPKjPjiE5Zeros], %r121;
	st.shared.u32 	[_ZZ9RadixSortPKjPjiE4Ones], %r121;
$L__BB0_5:
	setp.ge.s32 	%p3, %r3, %r114;
	bar.sync 	0;
	@%p3 bra 	$L__BB0_7;
	ld.global.u32 	%r122, [%rd2];
	st.shared.u32 	[%r4], %r122;
$L__BB0_7:
	setp.ge.s32 	%p4, %r3, %r114;
	bar.sync 	0;
	@%p4 bra 	$L__BB0_11;
	ld.shared.u32 	%r123, [%r4];
	shr.u32 	%r124, %r123, %r289;
	and.b32  	%r125, %r124, 1;
	setp.eq.b32 	%p5, %r125, 1;
	@%p5 bra 	$L__BB0_10;
	atom.shared.add.u32 	%r127, [_ZZ9RadixSortPKjPjiE5Zeros], 1;
	bra.uni 	$L__BB0_11;
$L__BB0_10:
	atom.shared.add.u32 	%r126, [_ZZ9RadixSortPKjPjiE4Ones], 1;
$L__BB0_11:
	setp.ge.s32 	%p6, %r3, %r114;
	bar.sync 	0;
	@%p6 bra 	$L__BB0_97;
	ld.shared.u32 	%r12, [%r4];
	shr.u32 	%r128, %r12, %r289;
	and.b32  	%r129, %r128, 1;
	setp.eq.b32 	%p7, %r129, 1;
	@%p7 bra 	$L__BB0_54;
	setp.eq.s32 	%p31, %r2, 0;
	mov.b32 	%r292, 0;
	@%p31 bra 	$L__BB0_95;
	setp.lt.u32 	%p32, %r2, 8;
	mov.b32 	%r318, 0;
	mov.u32 	%r292, %r318;
	@%p32 bra 	$L__BB0_33;
	mov.b32 	%r290, 0;
	mov.u32 	%r292, %r290;
$L__BB0_16:
	.pragma "nounroll";
	add.s32 	%r15, %r290, %r1;
	setp.ge.s32 	%p33, %r15, %r114;
	shl.b32 	%r205, %r290, 2;
	add.s32 	%r16, %r120, %r205;
	@%p33 bra 	$L__BB0_18;
	ld.shared.u32 	%r207, [%r16];
	not.b32 	%r208, %r207;
	shr.u32 	%r209, %r208, %r289;
	and.b32  	%r210, %r209, 1;
	add.s32 	%r292, %r210, %r292;
$L__BB0_18:
	add.s32 	%r211, %r15, 1;
	setp.ge.s32 	%p34, %r211, %r114;
	@%p34 bra 	$L__BB0_20;
	ld.shared.u32 	%r212, [%r16+4];
	not.b32 	%r213, %r212;
	shr.u32 	%r214, %r213, %r289;
	and.b32  	%r215, %r214, 1;
	add.s32 	%r292, %r215, %r292;
$L__BB0_20:
	add.s32 	%r216, %r15, 2;
	setp.ge.s32 	%p35, %r216, %r114;
	@%p35 bra 	$L__BB0_22;
	ld.shared.u32 	%r217, [%r16+8];
	not.b32 	%r218, %r217;
	shr.u32 	%r219, %r218, %r289;
	and.b32  	%r220, %r219, 1;
	add.s32 	%r292, %r220, %r292;
$L__BB0_22:
	add.s32 	%r221, %r15, 3;
	setp.ge.s32 	%p36, %r221, %r114;
	@%p36 bra 	$L__BB0_24;
	ld.shared.u32 	%r222, [%r16+12];
	not.b32 	%r223, %r222;
	shr.u32 	%r224, %r223, %r289;
	and.b32  	%r225, %r224, 1;
	add.s32 	%r292, %r225, %r292;
$L__BB0_24:
	add.s32 	%r226, %r15, 4;
	setp.ge.s32 	%p37, %r226, %r114;
	@%p37 bra 	$L__BB0_26;
	ld.shared.u32 	%r227, [%r16+16];
	not.b32 	%r228, %r227;
	shr.u32 	%r229, %r228, %r289;
	and.b32  	%r230, %r229, 1;
	add.s32 	%r292, %r230, %r292;
$L__BB0_26:
	add.s32 	%r231, %r15, 5;
	setp.ge.s32 	%p38, %r231, %r114;
	@%p38 bra 	$L__BB0_28;
	ld.shared.u32 	%r232, [%r16+20];
	not.b32 	%r233, %r232;
	shr.u32 	%r234, %r233, %r289;
	and.b32  	%r235, %r234, 1;
	add.s32 	%r292, %r235, %r292;
$L__BB0_28:
	add.s32 	%r236, %r15, 6;
	setp.ge.s32 	%p39, %r236, %r114;
	@%p39 bra 	$L__BB0_30;
	ld.shared.u32 	%r237, [%r16+24];
	not.b32 	%r238, %r237;
	shr.u32 	%r239, %r238, %r289;
	and.b32  	%r240, %r239, 1;
	add.s32 	%r292, %r240, %r292;
$L__BB0_30:
	add.s32 	%r241, %r15, 7;
	setp.ge.s32 	%p40, %r241, %r114;
	@%p40 bra 	$L__BB0_32;
	ld.shared.u32 	%r242, [%r16+28];
	not.b32 	%r243, %r242;
	shr.u32 	%r244, %r243, %r289;
	and.b32  	%r245, %r244, 1;
	add.s32 	%r292, %r245, %r292;
$L__BB0_32:
	add.s32 	%r290, %r290, 8;
	setp.eq.s32 	%p41, %r290, %r9;
	mov.u32 	%r318, %r9;
	@%p41 bra 	$L__BB0_33;
	bra.uni 	$L__BB0_16;
$L__BB0_33:
	setp.eq.s32 	%p42, %r5, 0;
	@%p42 bra 	$L__BB0_95;
	setp.lt.u32 	%p43, %r6, 3;
	@%p43 bra 	$L__BB0_44;
	add.s32 	%r59, %r318, %r1;
	setp.ge.s32 	%p44, %r59, %r114;
	shl.b32 	%r247, %r318, 2;
	add.s32 	%r60, %r120, %r247;
	@%p44 bra 	$L__BB0_37;
	ld.shared.u32 	%r249, [%r60];
	not.b32 	%r250, %r249;
	shr.u32 	%r251, %r250, %r289;
	and.b32  	%r252, %r251, 1;
	add.s32 	%r292, %r252, %r292;
$L__BB0_37:
	add.s32 	%r253, %r59, 1;
	setp.ge.s32 	%p45, %r253, %r114;
	@%p45 bra 	$L__BB0_39;
	ld.shared.u32 	%r254, [%r60+4];
	not.b32 	%r255, %r254;
	shr.u32 	%r256, %r255, %r289;
	and.b32  	%r257, %r256, 1;
	add.s32 	%r292, %r257, %r292;
$L__BB0_39:
	add.s32 	%r258, %r59, 2;
	setp.ge.s32 	%p46, %r258, %r114;
	@%p46 bra 	$L__BB0_41;
	ld.shared.u32 	%r259, [%r60+8];
	not.b32 	%r260, %r259;
	shr.u32 	%r261, %r260, %r289;
	and.b32  	%r262, %r261, 1;
	add.s32 	%r292, %r262, %r292;
$L__BB0_41:
	add.s32 	%r263, %r59, 3;
	setp.ge.s32 	%p47, %r263, %r114;
	@%p47 bra 	$L__BB0_43;
	ld.shared.u32 	%r264, [%r60+12];
	not.b32 	%r265, %r264;
	shr.u32 	%r266, %r265, %r289;
	and.b32  	%r267, %r266, 1;
	add.s32 	%r292, %r267, %r292;
$L__BB0_43:
	add.s32 	%r318, %r318, 4;
$L__BB0_44:
	setp.eq.s32 	%p48, %r7, 0;
	@%p48 bra 	$L__BB0_95;
	setp.eq.s32 	%p49, %r8, 0;
	@%p49 bra 	$L__BB0_51;
	add.s32 	%r73, %r318, %r1;
	setp.ge.s32 	%p50, %r73, %r114;
	shl.b32 	%r269, %r318, 2;
	add.s32 	%r74, %r120, %r269;
	@%p50 bra 	$L__BB0_48;
	ld.shared.u32 	%r271, [%r74];
	not.b32 	%r272, %r271;
	shr.u32 	%r273, %r272, %r289;
	and.b32  	%r274, %r273, 1;
	add.s32 	%r292, %r274, %r292;
$L__BB0_48:
	add.s32 	%r275, %r73, 1;
	setp.ge.s32 	%p51, %r275, %r114;
	@%p51 bra 	$L__BB0_50;
	ld.shared.u32 	%r276, [%r74+4];
	not.b32 	%r277, %r276;
	shr.u32 	%r278, %r277, %r289;
	and.b32  	%r279, %r278, 1;
	add.s32 	%r292, %r279, %r292;
$L__BB0_50:
	add.s32 	%r318, %r318, 2;
$L__BB0_51:
	setp.eq.s32 	%p52, %r10, 0;
	@%p52 bra 	$L__BB0_95;
	add.s32 	%r280, %r318, %r1;
	setp.ge.s32 	%p53, %r280, %r114;
	@%p53 bra 	$L__BB0_95;
	shl.b32 	%r281, %r318, 2;
	add.s32 	%r283, %r120, %r281;
	ld.shared.u32 	%r284, [%r283];
	not.b32 	%r285, %r284;
	shr.u32 	%r286, %r285, %r289;
	and.b32  	%r287, %r286, 1;
	add.s32 	%r292, %r287, %r292;
	bra.uni 	$L__BB0_95;
$L__BB0_54:
	setp.eq.s32 	%p8, %r2, 0;
	ld.shared.u32 	%r292, [_ZZ9RadixSortPKjPjiE4Ones];
	@%p8 bra 	$L__BB0_95;
	setp.lt.u32 	%p9, %r2, 8;
	mov.b32 	%r333, 0;
	@%p9 bra 	$L__BB0_74;
	mov.b32 	%r300, 0;
$L__BB0_57:
	.pragma "nounroll";
	add.s32 	%r37, %r300, %r1;
	setp.ge.s32 	%p10, %r37, %r114;
	shl.b32 	%r133, %r300, 2;
	add.s32 	%r38, %r120, %r133;
	@%p10 bra 	$L__BB0_59;
	ld.shared.u32 	%r135, [%r38];
	shr.u32 	%r136, %r135, %r289;
	and.b32  	%r137, %r136, 1;
	add.s32 	%r292, %r137, %r292;
$L__BB0_59:
	add.s32 	%r138, %r37, 1;
	setp.ge.s32 	%p11, %r138, %r114;
	@%p11 bra 	$L__BB0_61;
	ld.shared.u32 	%r139, [%r38+4];
	shr.u32 	%r140, %r139, %r289;
	and.b32  	%r141, %r140, 1;
	add.s32 	%r292, %r141, %r292;
$L__BB0_61:
	add.s32 	%r142, %r37, 2;
	setp.ge.s32 	%p12, %r142, %r114;
	@%p12 bra 	$L__BB0_63;
	ld.shared.u32 	%r143, [%r38+8];
	shr.u32 	%r144, %r143, %r289;
	and.b32  	%r145, %r144, 1;
	add.s32 	%r292, %r145, %r292;
$L__BB0_63:
	add.s32 	%r146, %r37, 3;
	setp.ge.s32 	%p13, %r146, %r114;
	@%p13 bra 	$L__BB0_65;
	ld.shared.u32 	%r147, [%r38+12];
	shr.u32 	%r148, %r147, %r289;
	and.b32  	%r149, %r148, 1;
	add.s32 	%r292, %r149, %r292;
$L__BB0_65:
	add.s32 	%r150, %r37, 4;
	setp.ge.s32 	%p14, %r150, %r114;
	@%p14 bra 	$L__BB0_67;
	ld.shared.u32 	%r151, [%r38+16];
	shr.u32 	%r152, %r151, %r289;
	and.b32  	%r153, %r152, 1;
	add.s32 	%r292, %r153, %r292;
$L__BB0_67:
	add.s32 	%r154, %r37, 5;
	setp.ge.s32 	%p15, %r154, %r114;
	@%p15 bra 	$L__BB0_69;
	ld.shared.u32 	%r155, [%r38+20];
	shr.u32 	%r156, %r155, %r289;
	and.b32  	%r157, %r156, 1;
	add.s32 	%r292, %r157, %r292;
$L__BB0_69:
	add.s32 	%r158, %r37, 6;
	setp.ge.s32 	%p16, %r158, %r114;
	@%p16 bra 	$L__BB0_71;
	ld.shared.u32 	%r159, [%r38+24];
	shr.u32 	%r160, %r159, %r289;
	and.b32  	%r161, %r160, 1;
	add.s32 	%r292, %r161, %r292;
$L__BB0_71:
	add.s32 	%r162, %r37, 7;
	setp.ge.s32 	%p17, %r162, %r114;
	@%p17 bra 	$L__BB0_73;
	ld.shared.u32 	%r163, [%r38+28];
	shr.u32 	%r164, %r163, %r289;
	and.b32  	%r165, %r164, 1;
	add.s32 	%r292, %r165, %r292;
$L__BB0_73:
	add.s32 	%r300, %r300, 8;
	setp.eq.s32 	%p18, %r300, %r9;
	mov.u32 	%r333, %r9;
	@%p18 bra 	$L__BB0_74;
	bra.uni 	$L__BB0_57;
$L__BB0_74:
	setp.eq.s32 	%p19, %r5, 0;
	@%p19 bra 	$L__BB0_95;
	setp.lt.u32 	%p20, %r6, 3;
	@%p20 bra 	$L__BB0_85;
	add.s32 	%r87, %r333, %r1;
	setp.ge.s32 	%p21, %r87, %r114;
	shl.b32 	%r167, %r333, 2;
	add.s32 	%r88, %r120, %r167;
	@%p21 bra 	$L__BB0_78;
	ld.shared.u32 	%r169, [%r88];
	shr.u32 	%r170, %r169, %r289;
	and.b32  	%r171, %r170, 1;
	add.s32 	%r292, %r171, %r292;
$L__BB0_78:
	add.s32 	%r172, %r87, 1;
	setp.ge.s32 	%p22, %r172, %r114;
	@%p22 bra 	$L__BB0_80;
	ld.shared.u32 	%r173, [%r88+4];
	shr.u32 	%r174, %r173, %r289;
	and.b32  	%r175, %r174, 1;
	add.s32 	%r292, %r175, %r292;
$L__BB0_80:
	add.s32 	%r176, %r87, 2;
	setp.ge.s32 	%p23, %r176, %r114;
	@%p23 bra 	$L__BB0_82;
	ld.shared.u32 	%r177, [%r88+8];
	shr.u32 	%r178, %r177, %r289;
	and.b32  	%r179, %r178, 1;
	add.s32 	%r292, %r179, %r292;
$L__BB0_82:
	add.s32 	%r180, %r87, 3;
	setp.ge.s32 	%p24, %r180, %r114;
	@%p24 bra 	$L__BB0_84;
	ld.shared.u32 	%r181, [%r88+12];
	shr.u32 	%r182, %r181, %r289;
	and.b32  	%r183, %r182, 1;
	add.s32 	%r292, %r183, %r292;
$L__BB0_84:
	add.s32 	%r333, %r333, 4;
$L__BB0_85:
	setp.eq.s32 	%p25, %r7, 0;
	@%p25 bra 	$L__BB0_95;
	setp.eq.s32 	%p26, %r8, 0;
	@%p26 bra 	$L__BB0_92;
	add.s32 	%r101, %r333, %r1;
	setp.ge.s32 	%p27, %r101, %r114;
	shl.b32 	%r185, %r333, 2;
	add.s32 	%r102, %r120, %r185;
	@%p27 bra 	$L__BB0_89;
	ld.shared.u32 	%r187, [%r102];
	shr.u32 	%r188, %r187, %r289;
	and.b32  	%r189, %r188, 1;
	add.s32 	%r292, %r189, %r292;
$L__BB0_89:
	add.s32 	%r190, %r101, 1;
	setp.ge.s32 	%p28, %r190, %r114;
	@%p28 bra 	$L__BB0_91;
	ld.shared.u32 	%r191, [%r102+4];
	shr.u32 	%r192, %r191, %r289;
	and.b32  	%r193, %r192, 1;
	add.s32 	%r292, %r193, %r292;
$L__BB0_91:
	add.s32 	%r333, %r333, 2;
$L__BB0_92:
	setp.eq.s32 	%p29, %r10, 0;
	@%p29 bra 	$L__BB0_95;
	add.s32 	%r194, %r333, %r1;
	setp.ge.s32 	%p30, %r194, %r114;
	@%p30 bra 	$L__BB0_95;
	shl.b32 	%r195, %r333, 2;
	add.s32 	%r197, %r120, %r195;
	ld.shared.u32 	%r198, [%r197];
	shr.u32 	%r199, %r198, %r289;
	and.b32  	%r200, %r199, 1;
	add.s32 	%r292, %r200, %r292;
$L__BB0_95:
	setp.ge.s32 	%p54, %r292, %r114;
	@%p54 bra 	$L__BB0_97;
	add.s32 	%r288, %r292, %r1;
	mul.wide.u32 	%rd10, %r288, 4;
	add.s64 	%rd11, %rd1, %rd10;
	st.global.u32 	[%rd11], %r12;
$L__BB0_97:
	bar.sync 	0;
	add.s32 	%r289, %r289, 1;
	setp.ne.s32 	%p55, %r289, 32;
	@%p55 bra 	$L__BB0_3;
	ret;

}


// ===== COMPILED SASS (sm_100) =====

	.target	sm_100

	.elftype	@"ET_EXEC"


//--------------------- .note.nv.tkinfo           --------------------------
	.section	.note.nv.tkinfo,"",@"SHT_NOTE"
	.sectionflags	@"SHF_NOTE_NV_TKINFO"
	.tkinfo
        /*0018*/ 	.word	0x00000002
        /*0030*/ 	.string	""
        /*0030*/ 	.string	"ptxas"
        /*0030*/ 	.string	"Cuda compilation tools, release 13.0, V13.0.88"
        /*0030*/ 	.string	"Build cuda_13.0.r13.0/compiler.36424714_0"
        /*0030*/ 	.string	"-arch sm_100 -m 64 "



//--------------------- .note.nv.cuinfo           --------------------------
	.section	.note.nv.cuinfo,"",@"SHT_NOTE"
	.sectionflags	@"SHF_NOTE_NV_CUINFO"
        /*0018*/ 	.short	0x0002
        /*001a*/ 	.short	0x0064
        /*001c*/ 	.short	0x0082
	.zero		2


//--------------------- .nv.info                  --------------------------
	.section	.nv.info,"",@"SHT_CUDA_INFO"
	.align	4


	//----- nvinfo : EIATTR_REGCOUNT
	.align		4
        /*0000*/ 	.byte	0x04, 0x2f
        /*0002*/ 	.short	(.L_1 - .L_0)
	.align		4
.L_0:
        /*0004*/ 	.word	index@(_Z9RadixSortPKjPji)
        /*0008*/ 	.word	0x0000001b


	//----- nvinfo : EIATTR_FRAME_SIZE
	.align		4
.L_1:
        /*000c*/ 	.byte	0x04, 0x11
        /*000e*/ 	.short	(.L_3 - .L_2)
	.align		4
.L_2:
        /*0010*/ 	.word	index@(_Z9RadixSortPKjPji)
        /*0014*/ 	.word	0x00000000


	//----- nvinfo : EIATTR_MIN_STACK_SIZE
	.align		4
.L_3:
        /*0018*/ 	.byte	0x04, 0x12
        /*001a*/ 	.short	(.L_5 - .L_4)
	.align		4
.L_4:
        /*001c*/ 	.word	index@(_Z9RadixSortPKjPji)
        /*0020*/ 	.word	0x00000000
.L_5:


//--------------------- .nv.compat                --------------------------
	.section	.nv.compat,"",@"SHT_CUDA_COMPAT_INFO"
	.align	4
        /*0000*/ 	.byte	0x02, 0x09, 0x00, 0x00, 0x02, 0x02, 0x01, 0x00, 0x02, 0x05, 0x05, 0x00, 0x03, 0x07, 0x01, 0x01
        /*0010*/ 	.byte	0x02, 0x03, 0x00, 0x00, 0x02, 0x06, 0x01, 0x00, 0x04, 0x0b, 0x08, 0x00, 0x09, 0x00, 0x00, 0x00
        /*0020*/ 	.byte	0x00, 0x00, 0x00, 0x00


//--------------------- .nv.info._Z9RadixSortPKjPji --------------------------
	.section	.nv.info._Z9RadixSortPKjPji,"",@"SHT_CUDA_INFO"
	.sectionflags	@""
	.align	4


	//----- nvinfo : EIATTR_CUDA_API_VERSION
	.align		4
        /*0000*/ 	.byte	0x04, 0x37
        /*0002*/ 	.short	(.L_7 - .L_6)
.L_6:
        /*0004*/ 	.word	0x00000082


	//----- nvinfo : EIATTR_KPARAM_INFO
	.align		4
.L_7:
        /*0008*/ 	.byte	0x04, 0x17
        /*000a*/ 	.short	(.L_9 - .L_8)
.L_8:
        /*000c*/ 	.word	0x00000000
        /*0010*/ 	.short	0x0002
        /*0012*/ 	.short	0x0010
        /*0014*/ 	.byte	0x00, 0xf0, 0x11, 0x00


	//----- nvinfo : EIATTR_KPARAM_INFO
	.align		4
.L_9:
        /*0018*/ 	.byte	0x04, 0x17
        /*001a*/ 	.short	(.L_11 - .L_10)
.L_10:
        /*001c*/ 	.word	0x00000000
        /*0020*/ 	.short	0x0001
        /*0022*/ 	.short	0x0008
        /*0024*/ 	.byte	0x00, 0xf5, 0x21, 0x00


	//----- nvinfo : EIATTR_KPARAM_INFO
	.align		4
.L_11:
        /*0028*/ 	.byte	0x04, 0x17
        /*002a*/ 	.short	(.L_13 - .L_12)
.L_12:
        /*002c*/ 	.word	0x00000000
        /*0030*/ 	.short	0x0000
        /*0032*/ 	.short	0x0000
        /*0034*/ 	.byte	0x00, 0xf5, 0x21, 0x00


	//----- nvinfo : EIATTR_SPARSE_MMA_MASK
	.align		4
.L_13:
        /*0038*/ 	.byte	0x03, 0x50
        /*003a*/ 	.short	0x0000


	//----- nvinfo : EIATTR_MAXREG_COUNT
	.align		4
        /*003c*/ 	.byte	0x03, 0x1b
        /*003e*/ 	.short	0x00ff


	//----- nvinfo : EIATTR_NUM_BARRIERS
	.align		4
        /*0040*/ 	.byte	0x02, 0x4c
        /*0042*/ 	.byte	0x01
	.zero		1


	//----- nvinfo : EIATTR_MERCURY_ISA_VERSION
	.align		4
        /*0044*/ 	.byte	0x03, 0x5f
        /*0046*/ 	.short	0x0101


	//----- nvinfo : EIATTR_VRC_CTA_INIT_COUNT
	.align		4
        /*0048*/ 	.byte	0x02, 0x4a
	.zero		1
	.zero		1


	//----- nvinfo : EIATTR_EXIT_INSTR_OFFSETS
	.align		4
        /*004c*/ 	.byte	0x04, 0x1c
        /*004e*/ 	.short	(.L_15 - .L_14)


	//   ....[0]....
.L_14:
        /*0050*/ 	.word	0x00001d00


	//----- nvinfo : EIATTR_CRS_STACK_SIZE
	.align		4
.L_15:
        /*0054*/ 	.byte	0x04, 0x1e
        /*0056*/ 	.short	(.L_17 - .L_16)
.L_16:
        /*0058*/ 	.word	0x00000000


	//----- nvinfo : EIATTR_CBANK_PARAM_SIZE
	.align		4
.L_17:
        /*005c*/ 	.byte	0x03, 0x19
        /*005e*/ 	.short	0x0014


	//----- nvinfo : EIATTR_PARAM_CBANK
	.align		4
        /*0060*/ 	.byte	0x04, 0x0a
        /*0062*/ 	.short	(.L_19 - .L_18)
	.align		4
.L_18:
        /*0064*/ 	.word	index@(.nv.constant0._Z9RadixSortPKjPji)
        /*0068*/ 	.short	0x0380
        /*006a*/ 	.short	0x0014


	//----- nvinfo : EIATTR_SW_WAR
	.align		4
.L_19:
        /*006c*/ 	.byte	0x04, 0x36
        /*006e*/ 	.short	(.L_21 - .L_20)
.L_20:
        /*0070*/ 	.word	0x00000008
.L_21:


//--------------------- .nv.callgraph             --------------------------
	.section	.nv.callgraph,"",@"SHT_CUDA_CALLGRAPH"
	.align	4
	.sectionentsize	8
	.align		4
        /*0000*/ 	.word	0x00000000
	.align		4
        /*0004*/ 	.word	0xffffffff
	.align		4
        /*0008*/ 	.word	0x00000000
	.align		4
        /*000c*/ 	.word	0xfffffffe
	.align		4
        /*0010*/ 	.word	0x00000000
	.align		4
        /*0014*/ 	.word	0xfffffffd
	.align		4
        /*0018*/ 	.word	0x00000000
	.align		4
        /*001c*/ 	.word	0xfffffffc


//--------------------- .text._Z9RadixSortPKjPji  --------------------------
	.section	.text._Z9RadixSortPKjPji,"ax",@progbits
	.align	128
        .global         _Z9RadixSortPKjPji
        .type           _Z9RadixSortPKjPji,@function
        .size           _Z9RadixSortPKjPji,(.L_x_28 - _Z9RadixSortPKjPji)
        .other          _Z9RadixSortPKjPji,@"STO_CUDA_ENTRY STV_DEFAULT"
_Z9RadixSortPKjPji:
.text._Z9RadixSortPKjPji:
[----:B------:R-:W-:Y:S01]  /*0000*/  LDC R1, c[0x0][0x37c] ;  /* 0x0000df00ff017b82 */ /* 0x000fe20000000800 */
[----:B------:R-:W0:Y:S07]  /*0010*/  S2R R4, SR_TID.X ;  /* 0x0000000000047919 */ /* 0x000e2e0000002100 */
[----:B------:R-:W1:Y:S01]  /*0020*/  S2UR UR4, SR_CTAID.X ;  /* 0x00000000000479c3 */ /* 0x000e620000002500 */
[----:B------:R-:W1:Y:S01]  /*0030*/  LDCU UR5, c[0x0][0x360] ;  /* 0x00006c00ff0577ac */ /* 0x000e620008000800 */
[----:B------:R-:W2:Y:S06]  /*0040*/  LDCU UR6, c[0x0][0x390] ;  /* 0x00007200ff0677ac */ /* 0x000eac0008000800 */
[----:B------:R-:W3:Y:S01]  /*0050*/  LDC.64 R2, c[0x0][0x380] ;  /* 0x0000e000ff027b82 */ /* 0x000ee20000000a00 */
[----:B------:R-:W4:Y:S07]  /*0060*/  LDCU.64 UR10, c[0x0][0x358] ;  /* 0x00006b00ff0a77ac */ /* 0x000f2e0008000a00 */
[----:B------:R-:W5:Y:S01]  /*0070*/  LDC.64 R14, c[0x0][0x388] ;  /* 0x0000e200ff0e7b82 */ /* 0x000f620000000a00 */
[----:B-1----:R-:W-:-:S07]  /*0080*/  UIMAD UR5, UR5, UR4, URZ ;  /* 0x00000004050572a4 */ /* 0x002fce000f8e02ff */
[----:B------:R-:W1:Y:S01]  /*0090*/  LDC.64 R16, c[0x0][0x388] ;  /* 0x0000e200ff107b82 */ /* 0x000e620000000a00 */
[----:B0-----:R-:W-:-:S05]  /*00a0*/  VIADD R5, R4, UR5 ;  /* 0x0000000504057c36 */ /* 0x001fca0008000000 */
[----:B--2---:R-:W-:-:S13]  /*00b0*/  ISETP.GE.AND P0, PT, R5, UR6, PT ;  /* 0x0000000605007c0c */ /* 0x004fda000bf06270 */
[----:B---3--:R-:W-:-:S06]  /*00c0*/  @!P0 IMAD.WIDE R2, R5, 0x4, R2 ;  /* 0x0000000405028825 */ /* 0x008fcc00078e0202 */
[----:B----4-:R-:W2:Y:S01]  /*00d0*/  @!P0 LDG.E R3, desc[UR10][R2.64] ;  /* 0x0000000a02038981 */ /* 0x010ea2000c1e1900 */
[----:B------:R-:W0:Y:S01]  /*00e0*/  S2UR UR6, SR_CgaCtaId ;  /* 0x00000000000679c3 */ /* 0x000e220000008800 */
[----:B-----5:R-:W-:Y:S01]  /*00f0*/  @!P0 IMAD.WIDE R14, R5, 0x4, R14 ;  /* 0x00000004050e8825 */ /* 0x020fe200078e020e */
[----:B------:R-:W-:Y:S01]  /*0100*/  UMOV UR4, 0x400 ;  /* 0x0000040000047882 */ /* 0x000fe20000000000 */
[C---:B------:R-:W-:Y:S02]  /*0110*/  LOP3.LUT R6, R4.reuse, 0x7, RZ, 0xc0, !PT ;  /* 0x0000000704067812 */ /* 0x040fe400078ec0ff */
[C---:B------:R-:W-:Y:S02]  /*0120*/  LOP3.LUT R7, R4.reuse, 0x3, RZ, 0xc0, !PT ;  /* 0x0000000304077812 */ /* 0x040fe400078ec0ff */
[----:B------:R-:W-:Y:S01]  /*0130*/  LOP3.LUT R8, R4, 0x3f8, RZ, 0xc0, !PT ;  /* 0x000003f804087812 */ /* 0x000fe200078ec0ff */
[----:B------:R-:W-:Y:S01]  /*0140*/  VIADD R11, R6, 0xffffffff ;  /* 0xffffffff060b7836 */ /* 0x000fe20000000000 */
[----:B------:R-:W-:Y:S01]  /*0150*/  LOP3.LUT R10, R4, 0x1, RZ, 0xc0, !PT ;  /* 0x00000001040a7812 */ /* 0x000fe200078ec0ff */
[----:B------:R-:W-:Y:S01]  /*0160*/  VIADD R12, R7, 0xffffffff ;  /* 0xffffffff070c7836 */ /* 0x000fe20000000000 */
[----:B0-----:R-:W-:-:S06]  /*0170*/  ULEA UR4, UR6, UR4, 0x18 ;  /* 0x0000000406047291 */ /* 0x001fcc000f8ec0ff */
[----:B------:R-:W-:Y:S01]  /*0180*/  IMAD.U32 R9, RZ, RZ, UR4 ;  /* 0x00000004ff097e24 */ /* 0x000fe2000f8e00ff */
[----:B------:R-:W-:-:S03]  /*0190*/  UMOV UR4, URZ ;  /* 0x000000ff00047c82 */ /* 0x000fc60008000000 */
[----:B------:R-:W-:Y:S01]  /*01a0*/  IMAD R13, R4, 0x4, R9 ;  /* 0x00000004040d7824 */ /* 0x000fe200078e0209 */
[----:B--2---:R1:W-:Y:S02]  /*01b0*/  @!P0 STG.E desc[UR10][R14.64], R3 ;  /* 0x000000030e008986 */ /* 0x0043e4000c10190a */
[----:B-1----:R-:W-:Y:S01]  /*01c0*/  IMAD.WIDE R2, R5, 0x4, R16 ;  /* 0x0000000405027825 */ /* 0x002fe200078e0210 */
[----:B------:R-:W-:Y:S06]  /*01d0*/  BAR.SYNC.DEFER_BLOCKING 0x0 ;  /* 0x0000000000007b1d */ /* 0x000fec0000010000 */
.L_x_26:
[----:B------:R-:W-:Y:S01]  /*01e0*/  ISETP.NE.AND P0, PT, R4, RZ, PT ;  /* 0x000000ff0400720c */ /* 0x000fe20003f05270 */
[----:B0-----:R-:W0:Y:S01]  /*01f0*/  LDCU UR6, c[0x0][0x390] ;  /* 0x00007200ff0677ac */ /* 0x001e220008000800 */
[----:B------:R-:W-:Y:S11]  /*0200*/  BSSY.RECONVERGENT B0, `(.L_x_0) ;  /* 0x000000b000007945 */ /* 0x000ff60003800200 */
[----:B-12---:R-:W1:Y:S01]  /*0210*/  @!P0 S2R R17, SR_CgaCtaId ;  /* 0x0000000000118919 */ /* 0x006e620000008800 */
[----:B------:R-:W-:Y:S01]  /*0220*/  @!P0 MOV R0, 0x400 ;  /* 0x0000040000008802 */ /* 0x000fe20000000f00 */
[----:B0-----:R-:W-:-:S05]  /*0230*/  IMAD.U32 R15, RZ, RZ, UR6 ;  /* 0x00000006ff0f7e24 */ /* 0x001fca000f8e00ff */
[----:B------:R-:W-:Y:S02]  /*0240*/  ISETP.GE.AND P1, PT, R5, R15, PT ;  /* 0x0000000f0500720c */ /* 0x000fe40003f26270 */
[----:B-1----:R-:W-:-:S05]  /*0250*/  @!P0 LEA R9, R17, R0, 0x18 ;  /* 0x0000000011098211 */ /* 0x002fca00078ec0ff */
[----:B------:R0:W-:Y:S01]  /*0260*/  @!P0 STS.64 [R9+0x400], RZ ;  /* 0x000400ff09008388 */ /* 0x0001e20000000a00 */
[----:B------:R-:W-:Y:S06]  /*0270*/  BAR.SYNC.DEFER_BLOCKING 0x0 ;  /* 0x0000000000007b1d */ /* 0x000fec0000010000 */
[----:B------:R-:W-:Y:S05]  /*0280*/  @P1 BRA `(.L_x_1) ;  /* 0x0000000000081947 */ /* 0x000fea0003800000 */
[----:B------:R-:W2:Y:S04]  /*0290*/  LDG.E R0, desc[UR10][R2.64] ;  /* 0x0000000a02007981 */ /* 0x000ea8000c1e1900 */
[----:B--2---:R1:W-:Y:S02]  /*02a0*/  STS [R13], R0 ;  /* 0x000000000d007388 */ /* 0x0043e40000000800 */
.L_x_1:
[----:B------:R-:W-:Y:S05]  /*02b0*/  BSYNC.RECONVERGENT B0 ;  /* 0x0000000000007941 */ /* 0x000fea0003800200 */
.L_x_0:
[----:B------:R-:W-:Y:S06]  /*02c0*/  BAR.SYNC.DEFER_BLOCKING 0x0 ;  /* 0x0000000000007b1d */ /* 0x000fec0000010000 */
[----:B------:R-:W-:Y:S04]  /*02d0*/  BSSY.RECONVERGENT B0, `(.L_x_2) ;  /* 0x0000012000007945 */ /* 0x000fe80003800200 */
[----:B------:R-:W-:Y:S05]  /*02e0*/  @P1 BRA `(.L_x_3) ;  /* 0x0000000000401947 */ /* 0x000fea0003800000 */
[----:B-1----:R-:W1:Y:S02]  /*02f0*/  LDS R0, [R13] ;  /* 0x000000000d007984 */ /* 0x002e640000000800 */
[----:B-1----:R-:W-:-:S04]  /*0300*/  SHF.R.U32.HI R0, RZ, UR4, R0 ;  /* 0x00000004ff007c19 */ /* 0x002fc80008011600 */
[----:B------:R-:W-:-:S04]  /*0310*/  LOP3.LUT R0, R0, 0x1, RZ, 0xc0, !PT ;  /* 0x0000000100007812 */ /* 0x000fc800078ec0ff */
[----:B------:R-:W-:-:S13]  /*0320*/  ISETP.NE.U32.AND P0, PT, R0, 0x1, PT ;  /* 0x000000010000780c */ /* 0x000fda0003f05070 */
[----:B------:R-:W-:Y:S05]  /*0330*/  @!P0 BRA `(.L_x_4) ;  /* 0x0000000000188947 */ /* 0x000fea0003800000 */
[----:B------:R-:W1:Y:S01]  /*0340*/  S2UR UR7, SR_CgaCtaId ;  /* 0x00000000000779c3 */ /* 0x000e620000008800 */
[----:B------:R-:W-:Y:S02]  /*0350*/  UMOV UR6, 0x400 ;  /* 0x0000040000067882 */ /* 0x000fe40000000000 */
[----:B------:R-:W-:-:S04]  /*0360*/  UIADD3 UR6, UPT, UPT, UR6, 0x400, URZ ;  /* 0x0000040006067890 */ /* 0x000fc8000fffe0ff */
[----:B-1----:R-:W-:-:S09]  /*0370*/  ULEA UR6, UR7, UR6, 0x18 ;  /* 0x0000000607067291 */ /* 0x002fd2000f8ec0ff */
[----:B------:R-:W-:Y:S01]  /*0380*/  ATOMS.POPC.INC.32 RZ, [UR6] ;  /* 0x00000000ffff7f8c */ /* 0x000fe2000d800006 */
[----:B------:R-:W-:Y:S05]  /*0390*/  BRA `(.L_x_3) ;  /* 0x0000000000147947 */ /* 0x000fea0003800000 */
.L_x_4:
[----:B------:R-:W1:Y:S01]  /*03a0*/  S2UR UR7, SR_CgaCtaId ;  /* 0x00000000000779c3 */ /* 0x000e620000008800 */
[----:B------:R-:W-:Y:S02]  /*03b0*/  UMOV UR6, 0x400 ;  /* 0x0000040000067882 */ /* 0x000fe40000000000 */
[----:B------:R-:W-:-:S04]  /*03c0*/  UIADD3 UR6, UPT, UPT, UR6, 0x404, URZ ;  /* 0x0000040406067890 */ /* 0x000fc8000fffe0ff */
[----:B-1----:R-:W-:-:S09]  /*03d0*/  ULEA UR6, UR7, UR6, 0x18 ;  /* 0x0000000607067291 */ /* 0x002fd2000f8ec0ff */
[----:B------:R-:W-:Y:S03]  /*03e0*/  ATOMS.POPC.INC.32 RZ, [UR6] ;  /* 0x00000000ffff7f8c */ /* 0x000fe6000d800006 */
.L_x_3:
[----:B------:R-:W-:Y:S05]  /*03f0*/  BSYNC.RECONVERGENT B0 ;  /* 0x0000000000007941 */ /* 0x000fea0003800200 */
.L_x_2:
[----:B------:R-:W-:Y:S06]  /*0400*/  BAR.SYNC.DEFER_BLOCKING 0x0 ;  /* 0x0000000000007b1d */ /* 0x000fec0000010000 */
[----:B------:R-:W-:Y:S04]  /*0410*/  BSSY.RECONVERGENT B1, `(.L_x_5) ;  /* 0x000018a000017945 */ /* 0x000fe80003800200 */
[----:B------:R-:W-:Y:S05]  /*0420*/  @P1 BRA `(.L_x_6) ;  /* 0x0000001800201947 */ /* 0x000fea0003800000 */
[----:B------:R-:W1:Y:S01]  /*0430*/  LDS R14, [R13] ;  /* 0x000000000d0e7984 */ /* 0x000e620000000800 */
[----:B------:R-:W-:Y:S01]  /*0440*/  BSSY.RECONVERGENT B0, `(.L_x_7) ;  /* 0x0000181000007945 */ /* 0x000fe20003800200 */
[----:B-1----:R-:W-:-:S04]  /*0450*/  SHF.R.U32.HI R0, RZ, UR4, R14 ;  /* 0x00000004ff007c19 */ /* 0x002fc8000801160e */
[----:B------:R-:W-:-:S04]  /*0460*/  LOP3.LUT R0, R0, 0x1, RZ, 0xc0, !PT ;  /* 0x0000000100007812 */ /* 0x000fc800078ec0ff */
[----:B------:R-:W-:-:S13]  /*0470*/  ISETP.NE.U32.AND P0, PT, R0, 0x1, PT ;  /* 0x000000010000780c */ /* 0x000fda0003f05070 */
[----:B------:R-:W-:Y:S05]  /*0480*/  @!P0 BRA `(.L_x_8) ;  /* 0x0000000c00248947 */ /* 0x000fea0003800000 */
[----:B------:R-:W-:Y:S01]  /*0490*/  ISETP.NE.AND P0, PT, R4, RZ, PT ;  /* 0x000000ff0400720c */ /* 0x000fe20003f05270 */
[----:B------:R-:W-:-:S12]  /*04a0*/  IMAD.MOV.U32 R0, RZ, RZ, RZ ;  /* 0x000000ffff007224 */ /* 0x000fd800078e00ff */
[----:B------:R-:W-:Y:S05]  /*04b0*/  @!P0 BRA `(.L_x_9) ;  /* 0x0000001400e48947 */ /* 0x000fea0003800000 */
[----:B------:R-:W-:Y:S01]  /*04c0*/  ISETP.GE.U32.AND P0, PT, R4, 0x8, PT ;  /* 0x000000080400780c */ /* 0x000fe20003f06070 */
[----:B------:R-:W-:Y:S01]  /*04d0*/  BSSY.RECONVERGENT B2, `(.L_x_10) ;  /* 0x000007f000027945 */ /* 0x000fe20003800200 */
[----:B------:R-:W-:Y:S02]  /*04e0*/  IMAD.MOV.U32 R16, RZ, RZ, RZ ;  /* 0x000000ffff107224 */ /* 0x000fe400078e00ff */
[----:B------:R-:W-:-:S09]  /*04f0*/  IMAD.MOV.U32 R0, RZ, RZ, RZ ;  /* 0x000000ffff007224 */ /* 0x000fd200078e00ff */
[----:B------:R-:W-:Y:S05]  /*0500*/  @!P0 BRA `(.L_x_11) ;  /* 0x0000000400ec8947 */ /* 0x000fea0003800000 */
[C---:B------:R-:W-:Y:S01]  /*0510*/  ISETP.LE.AND P6, PT, R15.reuse, UR5, PT ;  /* 0x000000050f007c0c */ /* 0x040fe2000bfc3270 */
[----:B------:R-:W-:Y:S02]  /*0520*/  UIADD3 UR6, UPT, UPT, UR5, 0x1, URZ ;  /* 0x0000000105067890 */ /* 0x000fe4000fffe0ff */
[----:B------:R-:W-:Y:S02]  /*0530*/  UIADD3 UR7, UPT, UPT, UR5, 0x2, URZ ;  /* 0x0000000205077890 */ /* 0x000fe4000fffe0ff */
[----:B------:R-:W-:Y:S02]  /*0540*/  UIADD3 UR8, UPT, UPT, UR5, 0x6, URZ ;  /* 0x0000000605087890 */ /* 0x000fe4000fffe0ff */
[C---:B------:R-:W-:Y:S01]  /*0550*/  ISETP.LE.AND P0, PT, R15.reuse, UR6, PT ;  /* 0x000000060f007c0c */ /* 0x040fe2000bf03270 */
[----:B------:R-:W-:Y:S01]  /*0560*/  UIADD3 UR6, UPT, UPT, UR5, 0x3, URZ ;  /* 0x0000000305067890 */ /* 0x000fe2000fffe0ff */
[C---:B------:R-:W-:Y:S01]  /*0570*/  ISETP.LE.AND P1, PT, R15.reuse, UR7, PT ;  /* 0x000000070f007c0c */ /* 0x040fe2000bf23270 */
[----:B------:R-:W-:Y:S01]  /*0580*/  UIADD3 UR7, UPT, UPT, UR5, 0x5, URZ ;  /* 0x0000000505077890 */ /* 0x000fe2000fffe0ff */
[----:B------:R-:W-:-:S02]  /*0590*/  ISETP.LE.AND P5, PT, R15, UR8, PT ;  /* 0x000000080f007c0c */ /* 0x000fc4000bfa3270 */
[----:B------:R-:W1:Y:S01]  /*05a0*/  @!P6 LDS R0, [R9] ;  /* 0x000000000900e984 */ /* 0x000e620000000800 */
[C---:B------:R-:W-:Y:S01]  /*05b0*/  ISETP.LE.AND P2, PT, R15.reuse, UR6, PT ;  /* 0x000000060f007c0c */ /* 0x040fe2000bf43270 */
[----:B------:R-:W-:Y:S01]  /*05c0*/  UIADD3 UR6, UPT, UPT, UR5, 0x4, URZ ;  /* 0x0000000405067890 */ /* 0x000fe2000fffe0ff */
[----:B------:R-:W-:-:S04]  /*05d0*/  ISETP.LE.AND P4, PT, R15, UR7, PT ;  /* 0x000000070f007c0c */ /* 0x000fc8000bf83270 */
[----:B------:R-:W2:Y:S01]  /*05e0*/  @!P0 LDS R20, [R9+0x4] ;  /* 0x0000040009148984 */ /* 0x000ea20000000800 */
[----:B------:R-:W-:Y:S01]  /*05f0*/  ISETP.LE.AND P3, PT, R15, UR6, PT ;  /* 0x000000060f007c0c */ /* 0x000fe2000bf63270 */
[----:B------:R-:W-:Y:S02]  /*0600*/  UIADD3 UR6, UPT, UPT, UR5, 0x7, URZ ;  /* 0x0000000705067890 */ /* 0x000fe4000fffe0ff */
[----:B------:R-:W3:Y:S04]  /*0610*/  @!P1 LDS R22, [R9+0x8] ;  /* 0x0000080009169984 */ /* 0x000ee80000000800 */
[----:B------:R-:W4:Y:S04]  /*0620*/  @!P2 LDS R23, [R9+0xc] ;  /* 0x00000c000917a984 */ /* 0x000f280000000800 */
[----:B------:R-:W-:Y:S04]  /*0630*/  @!P4 LDS R18, [R9+0x14] ;  /* 0x000014000912c984 */ /* 0x000fe80000000800 */
[----:B------:R-:W5:Y:S01]  /*0640*/  @!P3 LDS R19, [R9+0x10] ;  /* 0x000010000913b984 */ /* 0x000f620000000800 */
[----:B-1----:R-:W-:Y:S01]  /*0650*/  @!P6 LOP3.LUT R16, RZ, R0, RZ, 0x33, !PT ;  /* 0x00000000ff10e212 */ /* 0x002fe200078e33ff */
[----:B------:R-:W-:-:S03]  /*0660*/  IMAD.MOV.U32 R0, RZ, RZ, RZ ;  /* 0x000000ffff007224 */ /* 0x000fc600078e00ff */
[----:B------:R-:W-:Y:S02]  /*0670*/  @!P6 SHF.R.U32.HI R16, RZ, UR4, R16 ;  /* 0x00000004ff10ec19 */ /* 0x000fe40008011610 */
[----:B--2---:R-:W-:Y:S02]  /*0680*/  @!P0 LOP3.LUT R20, RZ, R20, RZ, 0x33, !PT ;  /* 0x00000014ff148212 */ /* 0x004fe400078e33ff */
[----:B------:R-:W-:Y:S02]  /*0690*/  @!P6 LOP3.LUT R0, R16, 0x1, RZ, 0xc0, !PT ;  /* 0x000000011000e812 */ /* 0x000fe400078ec0ff */
[----:B------:R-:W-:Y:S01]  /*06a0*/  ISETP.LE.AND P6, PT, R15, UR6, PT ;  /* 0x000000060f007c0c */ /* 0x000fe2000bfc3270 */
[----:B------:R-:W1:Y:S01]  /*06b0*/  @!P5 LDS R16, [R9+0x18] ;  /* 0x000018000910d984 */ /* 0x000e620000000800 */
[----:B------:R-:W-:Y:S02]  /*06c0*/  @!P0 SHF.R.U32.HI R20, RZ, UR4, R20 ;  /* 0x00000004ff148c19 */ /* 0x000fe40008011614 */
[----:B---3--:R-:W-:-:S02]  /*06d0*/  @!P1 LOP3.LUT R22, RZ, R22, RZ, 0x33, !PT ;  /* 0x00000016ff169212 */ /* 0x008fc400078e33ff */
[----:B------:R-:W-:Y:S02]  /*06e0*/  @!P0 LOP3.LUT R21, R20, 0x1, RZ, 0xc0, !PT ;  /* 0x0000000114158812 */ /* 0x000fe400078ec0ff */
[----:B------:R-:W-:Y:S02]  /*06f0*/  @!P1 SHF.R.U32.HI R22, RZ, UR4, R22 ;  /* 0x00000004ff169c19 */ /* 0x000fe40008011616 */
[----:B----4-:R-:W-:Y:S01]  /*0700*/  @!P2 LOP3.LUT R20, RZ, R23, RZ, 0x33, !PT ;  /* 0x00000017ff14a212 */ /* 0x010fe200078e33ff */
[----:B------:R-:W-:Y:S01]  /*0710*/  @!P0 IMAD.IADD R0, R0, 0x1, R21 ;  /* 0x0000000100008824 */ /* 0x000fe200078e0215 */
[----:B------:R-:W-:Y:S01]  /*0720*/  @!P1 LOP3.LUT R21, R22, 0x1, RZ, 0xc0, !PT ;  /* 0x0000000116159812 */ /* 0x000fe200078ec0ff */
[----:B------:R-:W2:Y:S01]  /*0730*/  @!P6 LDS R17, [R9+0x1c] ;  /* 0x00001c000911e984 */ /* 0x000ea20000000800 */
[----:B------:R-:W-:Y:S02]  /*0740*/  @!P2 SHF.R.U32.HI R20, RZ, UR4, R20 ;  /* 0x00000004ff14ac19 */ /* 0x000fe40008011614 */
[----:B-----5:R-:W-:Y:S01]  /*0750*/  @!P3 LOP3.LUT R22, RZ, R19, RZ, 0x33, !PT ;  /* 0x00000013ff16b212 */ /* 0x020fe200078e33ff */
[----:B------:R-:W-:Y:S01]  /*0760*/  @!P1 IMAD.IADD R0, R0, 0x1, R21 ;  /* 0x0000000100009824 */ /* 0x000fe200078e0215 */
[----:B------:R-:W-:-:S02]  /*0770*/  @!P2 LOP3.LUT R19, R20, 0x1, RZ, 0xc0, !PT ;  /* 0x000000011413a812 */ /* 0x000fc400078ec0ff */
[----:B------:R-:W-:Y:S02]  /*0780*/  @!P3 SHF.R.U32.HI R22, RZ, UR4, R22 ;  /* 0x00000004ff16bc19 */ /* 0x000fe40008011616 */
[----:B------:R-:W-:Y:S01]  /*0790*/  @!P4 LOP3.LUT R18, RZ, R18, RZ, 0x33, !PT ;  /* 0x00000012ff12c212 */ /* 0x000fe200078e33ff */
[----:B------:R-:W-:Y:S01]  /*07a0*/  @!P2 IMAD.IADD R0, R0, 0x1, R19 ;  /* 0x000000010000a824 */ /* 0x000fe200078e0213 */
[----:B------:R-:W-:Y:S02]  /*07b0*/  @!P3 LOP3.LUT R19, R22, 0x1, RZ, 0xc0, !PT ;  /* 0x000000011613b812 */ /* 0x000fe400078ec0ff */
[----:B------:R-:W-:Y:S02]  /*07c0*/  @!P4 SHF.R.U32.HI R18, RZ, UR4, R18 ;  /* 0x00000004ff12cc19 */ /* 0x000fe40008011612 */
[----:B------:R-:W-:Y:S01]  /*07d0*/  ISETP.NE.AND P0, PT, R8, 0x8, PT ;  /* 0x000000080800780c */ /* 0x000fe20003f05270 */
[----:B------:R-:W-:Y:S01]  /*07e0*/  @!P3 IMAD.IADD R0, R0, 0x1, R19 ;  /* 0x000000010000b824 */ /* 0x000fe200078e0213 */
[----:B-1----:R-:W-:-:S04]  /*07f0*/  @!P5 LOP3.LUT R16, RZ, R16, RZ, 0x33, !PT ;  /* 0x00000010ff10d212 */ /* 0x002fc800078e33ff */
[----:B------:R-:W-:Y:S02]  /*0800*/  @!P5 SHF.R.U32.HI R16, RZ, UR4, R16 ;  /* 0x00000004ff10dc19 */ /* 0x000fe40008011610 */
[----:B--2---:R-:W-:Y:S02]  /*0810*/  @!P6 LOP3.LUT R19, RZ, R17, RZ, 0x33, !PT ;  /* 0x00000011ff13e212 */ /* 0x004fe400078e33ff */
[----:B------:R-:W-:Y:S02]  /*0820*/  @!P4 LOP3.LUT R17, R18, 0x1, RZ, 0xc0, !PT ;  /* 0x000000011211c812 */ /* 0x000fe400078ec0ff */
[----:B------:R-:W-:Y:S02]  /*0830*/  @!P6 SHF.R.U32.HI R18, RZ, UR4, R19 ;  /* 0x00000004ff12ec19 */ /* 0x000fe40008011613 */
[----:B------:R-:W-:Y:S01]  /*0840*/  @!P5 LOP3.LUT R19, R16, 0x1, RZ, 0xc0, !PT ;  /* 0x000000011013d812 */ /* 0x000fe200078ec0ff */
[----:B------:R-:W-:Y:S01]  /*0850*/  @!P4 IMAD.IADD R0, R0, 0x1, R17 ;  /* 0x000000010000c824 */ /* 0x000fe200078e0211 */
[----:B------:R-:W-:Y:S01]  /*0860*/  @!P6 LOP3.LUT R17, R18, 0x1, RZ, 0xc0, !PT ;  /* 0x000000011211e812 */ /* 0x000fe200078ec0ff */
[----:B------:R-:W-:-:S02]  /*0870*/  IMAD.MOV.U32 R16, RZ, RZ, R8 ;  /* 0x000000ffff107224 */ /* 0x000fc400078e0008 */
[----:B------:R-:W-:-:S04]  /*0880*/  @!P5 IMAD.IADD R0, R0, 0x1, R19 ;  /* 0x000000010000d824 */ /* 0x000fc800078e0213 */
[----:B------:R-:W-:Y:S01]  /*0890*/  @!P6 IMAD.IADD R0, R0, 0x1, R17 ;  /* 0x000000010000e824 */ /* 0x000fe200078e0211 */
[----:B------:R-:W-:Y:S06]  /*08a0*/  @!P0 BRA `(.L_x_11) ;  /* 0x0000000400048947 */ /* 0x000fec0003800000 */
[----:B------:R-:W1:Y:S01]  /*08b0*/  LDC R15, c[0x0][0x390] ;  /* 0x0000e400ff0f7b82 */ /* 0x000e620000000800 */
[----:B------:R-:W-:Y:S01]  /*08c0*/  BSSY.RECONVERGENT B3, `(.L_x_12) ;  /* 0x000003e000037945 */ /* 0x000fe20003800200 */
[----:B------:R-:W-:-:S07]  /*08d0*/  IMAD.MOV.U32 R16, RZ, RZ, 0x8 ;  /* 0x00000008ff107424 */ /* 0x000fce00078e00ff */
.L_x_13:
[C---:B------:R-:W-:Y:S02]  /*08e0*/  VIADD R18, R16.reuse, UR5 ;  /* 0x0000000510127c36 */ /* 0x040fe40008000000 */
[----:B------:R-:W-:Y:S02]  /*08f0*/  IMAD R21, R16, 0x4, R9 ;  /* 0x0000000410157824 */ /* 0x000fe400078e0209 */
[C---:B------:R-:W-:Y:S01]  /*0900*/  VIADD R22, R18.reuse, 0x1 ;  /* 0x0000000112167836 */ /* 0x040fe20000000000 */
[CC--:B-1----:R-:W-:Y:S01]  /*0910*/  ISETP.GE.AND P6, PT, R18.reuse, R15.reuse, PT ;  /* 0x0000000f1200720c */ /* 0x0c2fe20003fc6270 */
[----:B------:R-:W-:Y:S02]  /*0920*/  VIADD R20, R18, 0x2 ;  /* 0x0000000212147836 */ /* 0x000fe40000000000 */
[----:B------:R-:W-:Y:S01]  /*0930*/  VIADD R16, R16, 0x8 ;  /* 0x0000000810107836 */ /* 0x000fe20000000000 */
[-C--:B------:R-:W-:Y:S02]  /*0940*/  ISETP.GE.AND P0, PT, R22, R15.reuse, PT ;  /* 0x0000000f1600720c */ /* 0x080fe40003f06270 */
[----:B------:R-:W-:Y:S01]  /*0950*/  ISETP.GE.AND P1, PT, R20, R15, PT ;  /* 0x0000000f1400720c */ /* 0x000fe20003f26270 */
[----:B------:R-:W-:-:S05]  /*0960*/  VIADD R20, R18, 0x3 ;  /* 0x0000000312147836 */ /* 0x000fca0000000000 */
[----:B------:R-:W-:Y:S01]  /*0970*/  ISETP.GE.AND P2, PT, R20, R15, PT ;  /* 0x0000000f1400720c */ /* 0x000fe20003f46270 */
[----:B------:R-:W1:Y:S01]  /*0980*/  @!P6 LDS R17, [R21] ;  /* 0x000000001511e984 */ /* 0x000e620000000800 */
[----:B------:R-:W-:-:S03]  /*0990*/  VIADD R20, R18, 0x4 ;  /* 0x0000000412147836 */ /* 0x000fc60000000000 */
[----:B------:R-:W2:Y:S02]  /*09a0*/  @!P0 LDS R19, [R21+0x4] ;  /* 0x0000040015138984 */ /* 0x000ea40000000800 */
[-C--:B------:R-:W-:Y:S01]  /*09b0*/  ISETP.GE.AND P3, PT, R20, R15.reuse, PT ;  /* 0x0000000f1400720c */ /* 0x080fe20003f66270 */
[----:B------:R-:W-:Y:S01]  /*09c0*/  VIADD R20, R18, 0x5 ;  /* 0x0000000512147836 */ /* 0x000fe20000000000 */
[----:B------:R-:W3:Y:S04]  /*09d0*/  @!P1 LDS R24, [R21+0x8] ;  /* 0x0000080015189984 */ /* 0x000ee80000000800 */
[----:B------:R-:W-:Y:S01]  /*09e0*/  ISETP.GE.AND P4, PT, R20, R15, PT ;  /* 0x0000000f1400720c */ /* 0x000fe20003f86270 */
[C---:B------:R-:W-:Y:S01]  /*09f0*/  VIADD R20, R18.reuse, 0x6 ;  /* 0x0000000612147836 */ /* 0x040fe20000000000 */
[----:B------:R-:W4:Y:S01]  /*0a00*/  @!P2 LDS R23, [R21+0xc] ;  /* 0x00000c001517a984 */ /* 0x000f220000000800 */
[----:B------:R-:W-:-:S03]  /*0a10*/  VIADD R18, R18, 0x7 ;  /* 0x0000000712127836 */ /* 0x000fc60000000000 */
[----:B------:R-:W-:Y:S01]  /*0a20*/  ISETP.GE.AND P5, PT, R20, R15, PT ;  /* 0x0000000f1400720c */ /* 0x000fe20003fa6270 */
[----:B------:R-:W5:Y:S06]  /*0a30*/  @!P3 LDS R22, [R21+0x10] ;  /* 0x000010001516b984 */ /* 0x000f6c0000000800 */
[----:B------:R-:W0:Y:S01]  /*0a40*/  @!P4 LDS R20, [R21+0x14] ;  /* 0x000014001514c984 */ /* 0x000e220000000800 */
[----:B-1----:R-:W-:-:S04]  /*0a50*/  @!P6 LOP3.LUT R17, RZ, R17, RZ, 0x33, !PT ;  /* 0x00000011ff11e212 */ /* 0x002fc800078e33ff */
[----:B------:R-:W-:Y:S02]  /*0a60*/  @!P6 SHF.R.U32.HI R17, RZ, UR4, R17 ;  /* 0x00000004ff11ec19 */ /* 0x000fe40008011611 */
[----:B--2---:R-:W-:Y:S02]  /*0a70*/  @!P0 LOP3.LUT R19, RZ, R19, RZ, 0x33, !PT ;  /* 0x00000013ff138212 */ /* 0x004fe400078e33ff */
[----:B------:R-:W-:Y:S02]  /*0a80*/  @!P6 LOP3.LUT R17, R17, 0x1, RZ, 0xc0, !PT ;  /* 0x000000011111e812 */ /* 0x000fe400078ec0ff */
[----:B------:R-:W-:Y:S02]  /*0a90*/  @!P0 SHF.R.U32.HI R19, RZ, UR4, R19 ;  /* 0x00000004ff138c19 */ /* 0x000fe40008011613 */
[----:B---3--:R-:W-:Y:S01]  /*0aa0*/  @!P1 LOP3.LUT R24, RZ, R24, RZ, 0x33, !PT ;  /* 0x00000018ff189212 */ /* 0x008fe200078e33ff */
[----:B------:R-:W-:Y:S01]  /*0ab0*/  @!P6 IMAD.IADD R0, R0, 0x1, R17 ;  /* 0x000000010000e824 */ /* 0x000fe200078e0211 */
[----:B------:R-:W-:-:S02]  /*0ac0*/  ISETP.GE.AND P6, PT, R18, R15, PT ;  /* 0x0000000f1200720c */ /* 0x000fc40003fc6270 */
[----:B------:R-:W1:Y:S01]  /*0ad0*/  @!P5 LDS R18, [R21+0x18] ;  /* 0x000018001512d984 */ /* 0x000e620000000800 */
[----:B------:R-:W-:Y:S02]  /*0ae0*/  @!P0 LOP3.LUT R19, R19, 0x1, RZ, 0xc0, !PT ;  /* 0x0000000113138812 */ /* 0x000fe400078ec0ff */
[----:B------:R-:W-:Y:S02]  /*0af0*/  @!P1 SHF.R.U32.HI R24, RZ, UR4, R24 ;  /* 0x00000004ff189c19 */ /* 0x000fe40008011618 */
[----:B----4-:R-:W-:Y:S01]  /*0b00*/  @!P2 LOP3.LUT R23, RZ, R23, RZ, 0x33, !PT ;  /* 0x00000017ff17a212 */ /* 0x010fe200078e33ff */
[----:B------:R-:W-:Y:S01]  /*0b10*/  @!P0 IMAD.IADD R0, R0, 0x1, R19 ;  /* 0x0000000100008824 */ /* 0x000fe200078e0213 */
[----:B------:R-:W-:Y:S02]  /*0b20*/  @!P1 LOP3.LUT R19, R24, 0x1, RZ, 0xc0, !PT ;  /* 0x0000000118139812 */ /* 0x000fe400078ec0ff */
[----:B------:R-:W-:Y:S02]  /*0b30*/  @!P2 SHF.R.U32.HI R23, RZ, UR4, R23 ;  /* 0x00000004ff17ac19 */ /* 0x000fe40008011617 */
[----:B------:R-:W2:Y:S01]  /*0b40*/  @!P6 LDS R17, [R21+0x1c] ;  /* 0x00001c001511e984 */ /* 0x000ea20000000800 */
[----:B-----5:R-:W-:Y:S01]  /*0b50*/  @!P3 LOP3.LUT R22, RZ, R22, RZ, 0x33, !PT ;  /* 0x00000016ff16b212 */ /* 0x020fe200078e33ff */
[----:B------:R-:W-:Y:S01]  /*0b60*/  @!P1 IMAD.IADD R0, R0, 0x1, R19 ;  /* 0x0000000100009824 */ /* 0x000fe200078e0213 */
[----:B------:R-:W-:-:S02]  /*0b70*/  @!P2 LOP3.LUT R23, R23, 0x1, RZ, 0xc0, !PT ;  /* 0x000000011717a812 */ /* 0x000fc400078ec0ff */
[----:B------:R-:W-:Y:S02]  /*0b80*/  @!P3 SHF.R.U32.HI R22, RZ, UR4, R22 ;  /* 0x00000004ff16bc19 */ /* 0x000fe40008011616 */
[----:B0-----:R-:W-:Y:S01]  /*0b90*/  @!P4 LOP3.LUT R20, RZ, R20, RZ, 0x33, !PT ;  /* 0x00000014ff14c212 */ /* 0x001fe200078e33ff */
[----:B------:R-:W-:Y:S01]  /*0ba0*/  @!P2 IMAD.IADD R0, R0, 0x1, R23 ;  /* 0x000000010000a824 */ /* 0x000fe200078e0217 */
[----:B------:R-:W-:Y:S02]  /*0bb0*/  @!P3 LOP3.LUT R19, R22, 0x1, RZ, 0xc0, !PT ;  /* 0x000000011613b812 */ /* 0x000fe400078ec0ff */
[----:B------:R-:W-:Y:S02]  /*0bc0*/  @!P4 SHF.R.U32.HI R20, RZ, UR4, R20 ;  /* 0x00000004ff14cc19 */ /* 0x000fe40008011614 */
[----:B------:R-:W-:Y:S01]  /*0bd0*/  ISETP.NE.AND P0, PT, R16, R8, PT ;  /* 0x000000081000720c */ /* 0x000fe20003f05270 */
[----:B------:R-:W-:Y:S01]  /*0be0*/  @!P3 IMAD.IADD R0, R0, 0x1, R19 ;  /* 0x000000010000b824 */ /* 0x000fe200078e0213 */
[----:B------:R-:W-:-:S05]  /*0bf0*/  @!P4 LOP3.LUT R19, R20, 0x1, RZ, 0xc0, !PT ;  /* 0x000000011413c812 */ /* 0x000fca00078ec0ff */
[----:B------:R-:W-:Y:S01]  /*0c00*/  @!P4 IMAD.IADD R0, R0, 0x1, R19 ;  /* 0x000000010000c824 */ /* 0x000fe200078e0213 */
[----:B-1----:R-:W-:-:S04]  /*0c10*/  @!P5 LOP3.LUT R18, RZ, R18, RZ, 0x33, !PT ;  /* 0x00000012ff12d212 */ /* 0x002fc800078e33ff */
[----:B------:R-:W-:-:S04]  /*0c20*/  @!P5 SHF.R.U32.HI R18, RZ, UR4, R18 ;  /* 0x00000004ff12dc19 */ /* 0x000fc80008011612 */
[----:B------:R-:W-:Y:S02]  /*0c30*/  @!P5 LOP3.LUT R19, R18, 0x1, RZ, 0xc0, !PT ;  /* 0x000000011213d812 */ /* 0x000fe400078ec0ff */
[----:B--2---:R-:W-:-:S03]  /*0c40*/  @!P6 LOP3.LUT R17, RZ, R17, RZ, 0x33, !PT ;  /* 0x00000011ff11e212 */ /* 0x004fc600078e33ff */
[----:B------:R-:W-:Y:S01]  /*0c50*/  @!P5 IMAD.IADD R0, R0, 0x1, R19 ;  /* 0x000000010000d824 */ /* 0x000fe200078e0213 */
[----:B------:R-:W-:-:S04]  /*0c60*/  @!P6 SHF.R.U32.HI R17, RZ, UR4, R17 ;  /* 0x00000004ff11ec19 */ /* 0x000fc80008011611 */
[----:B------:R-:W-:-:S05]  /*0c70*/  @!P6 LOP3.LUT R17, R17, 0x1, RZ, 0xc0, !PT ;  /* 0x000000011111e812 */ /* 0x000fca00078ec0ff */
[----:B------:R-:W-:Y:S01]  /*0c80*/  @!P6 IMAD.IADD R0, R0, 0x1, R17 ;  /* 0x000000010000e824 */ /* 0x000fe200078e0211 */
[----:B------:R-:W-:Y:S06]  /*0c90*/  @P0 BRA `(.L_x_13) ;  /* 0xfffffffc00100947 */ /* 0x000fec000383ffff */
[----:B------:R-:W-:Y:S05]  /*0ca0*/  BSYNC.RECONVERGENT B3 ;  /* 0x0000000000037941 */ /* 0x000fea0003800200 */
.L_x_12:
[----:B------:R-:W-:-:S07]  /*0cb0*/  IMAD.MOV.U32 R16, RZ, RZ, R8 ;  /* 0x000000ffff107224 */ /* 0x000fce00078e0008 */
.L_x_11:
[----:B------:R-:W-:Y:S05]  /*0cc0*/  BSYNC.RECONVERGENT B2 ;  /* 0x0000000000027941 */ /* 0x000fea0003800200 */
.L_x_10:
[----:B------:R-:W-:-:S13]  /*0cd0*/  ISETP.NE.AND P0, PT, R6, RZ, PT ;  /* 0x000000ff0600720c */ /* 0x000fda0003f05270 */
[----:B------:R-:W-:Y:S05]  /*0ce0*/  @!P0 BRA `(.L_x_9) ;  /* 0x0000000c00d88947 */ /* 0x000fea0003800000 */
[----:B------:R-:W-:Y:S01]  /*0cf0*/  ISETP.GE.U32.AND P0, PT, R11, 0x3, PT ;  /* 0x000000030b00780c */ /* 0x000fe20003f06070 */
[----:B------:R-:W-:Y:S01]  /*0d00*/  BSSY.RECONVERGENT B2, `(.L_x_14) ;  /* 0x0000021000027945 */ /* 0x000fe20003800200 */
[----:B------:R-:W-:-:S11]  /*0d10*/  ISETP.NE.AND P4, PT, R7, RZ, PT ;  /* 0x000000ff0700720c */ /* 0x000fd60003f85270 */
[----:B------:R-:W-:Y:S05]  /*0d20*/  @!P0 BRA `(.L_x_15) ;  /* 0x0000000000788947 */ /* 0x000fea0003800000 */
[C---:B------:R-:W-:Y:S02]  /*0d30*/  VIADD R22, R16.reuse, UR5 ;  /* 0x0000000510167c36 */ /* 0x040fe40008000000 */
[----:B------:R-:W-:Y:S02]  /*0d40*/  IMAD R21, R16, 0x4, R9 ;  /* 0x0000000410157824 */ /* 0x000fe400078e0209 */
[C---:B------:R-:W-:Y:S01]  /*0d50*/  VIADD R18, R22.reuse, 0x1 ;  /* 0x0000000116127836 */ /* 0x040fe20000000000 */
[CC--:B------:R-:W-:Y:S01]  /*0d60*/  ISETP.GE.AND P0, PT, R22.reuse, R15.reuse, PT ;  /* 0x0000000f1600720c */ /* 0x0c0fe20003f06270 */
[----:B------:R-:W-:Y:S02]  /*0d70*/  VIADD R20, R22, 0x2 ;  /* 0x0000000216147836 */ /* 0x000fe40000000000 */
[----:B------:R-:W-:Y:S01]  /*0d80*/  VIADD R16, R16, 0x4 ;  /* 0x0000000410107836 */ /* 0x000fe20000000000 */
[-C--:B------:R-:W-:Y:S01]  /*0d90*/  ISETP.GE.AND P1, PT, R18, R15.reuse, PT ;  /* 0x0000000f1200720c */ /* 0x080fe20003f26270 */
[----:B------:R-:W-:Y:S01]  /*0da0*/  VIADD R18, R22, 0x3 ;  /* 0x0000000316127836 */ /* 0x000fe20000000000 */
[----:B------:R-:W-:-:S04]  /*0db0*/  ISETP.GE.AND P2, PT, R20, R15, PT ;  /* 0x0000000f1400720c */ /* 0x000fc80003f46270 */
[----:B------:R-:W-:-:S03]  /*0dc0*/  ISETP.GE.AND P3, PT, R18, R15, PT ;  /* 0x0000000f1200720c */ /* 0x000fc60003f66270 */
[----:B------:R-:W1:Y:S04]  /*0dd0*/  @!P0 LDS R17, [R21] ;  /* 0x0000000015118984 */ /* 0x000e680000000800 */
[----:B------:R-:W2:Y:S04]  /*0de0*/  @!P1 LDS R18, [R21+0x4] ;  /* 0x0000040015129984 */ /* 0x000ea80000000800 */
[----:B------:R-:W3:Y:S04]  /*0df0*/  @!P2 LDS R19, [R21+0x8] ;  /* 0x000008001513a984 */ /* 0x000ee80000000800 */
[----:B------:R-:W4:Y:S01]  /*0e00*/  @!P3 LDS R20, [R21+0xc] ;  /* 0x00000c001514b984 */ /* 0x000f220000000800 */
[----:B-1----:R-:W-:-:S04]  /*0e10*/  @!P0 LOP3.LUT R17, RZ, R17, RZ, 0x33, !PT ;  /* 0x00000011ff118212 */ /* 0x002fc800078e33ff */
[----:B------:R-:W-:Y:S02]  /*0e20*/  @!P0 SHF.R.U32.HI R17, RZ, UR4, R17 ;  /* 0x00000004ff118c19 */ /* 0x000fe40008011611 */
[----:B--2---:R-:W-:Y:S02]  /*0e30*/  @!P1 LOP3.LUT R18, RZ, R18, RZ, 0x33, !PT ;  /* 0x00000012ff129212 */ /* 0x004fe400078e33ff */
[----:B------:R-:W-:Y:S02]  /*0e40*/  @!P0 LOP3.LUT R17, R17, 0x1, RZ, 0xc0, !PT ;  /* 0x0000000111118812 */ /* 0x000fe400078ec0ff */
[----:B---3--:R-:W-:Y:S02]  /*0e50*/  @!P2 LOP3.LUT R19, RZ, R19, RZ, 0x33, !PT ;  /* 0x00000013ff13a212 */ /* 0x008fe400078e33ff */
[----:B------:R-:W-:Y:S01]  /*0e60*/  @!P1 SHF.R.U32.HI R18, RZ, UR4, R18 ;  /* 0x00000004ff129c19 */ /* 0x000fe20008011612 */
[----:B------:R-:W-:Y:S01]  /*0e70*/  @!P0 IMAD.IADD R0, R0, 0x1, R17 ;  /* 0x0000000100008824 */ /* 0x000fe200078e0211 */
[----:B----4-:R-:W-:-:S02]  /*0e80*/  @!P3 LOP3.LUT R20, RZ, R20, RZ, 0x33, !PT ;  /* 0x00000014ff14b212 */ /* 0x010fc400078e33ff */
[----:B------:R-:W-:Y:S02]  /*0e90*/  @!P2 SHF.R.U32.HI R19, RZ, UR4, R19 ;  /* 0x00000004ff13ac19 */ /* 0x000fe40008011613 */
[----:B------:R-:W-:Y:S02]  /*0ea0*/  @!P1 LOP3.LUT R17, R18, 0x1, RZ, 0xc0, !PT ;  /* 0x0000000112119812 */ /* 0x000fe400078ec0ff */
[----:B------:R-:W-:Y:S02]  /*0eb0*/  @!P3 SHF.R.U32.HI R20, RZ, UR4, R20 ;  /* 0x00000004ff14bc19 */ /* 0x000fe40008011614 */
[----:B------:R-:W-:Y:S01]  /*0ec0*/  @!P2 LOP3.LUT R19, R19, 0x1, RZ, 0xc0, !PT ;  /* 0x000000011313a812 */ /* 0x000fe200078ec0ff */
[----:B------:R-:W-:Y:S01]  /*0ed0*/  @!P1 IMAD.IADD R0, R0, 0x1, R17 ;  /* 0x0000000100009824 */ /* 0x000fe200078e0211 */
[----:B------:R-:W-:-:S03]  /*0ee0*/  @!P3 LOP3.LUT R17, R20, 0x1, RZ, 0xc0, !PT ;  /* 0x000000011411b812 */ /* 0x000fc600078ec0ff */
[----:B------:R-:W-:-:S04]  /*0ef0*/  @!P2 IMAD.IADD R0, R0, 0x1, R19 ;  /* 0x000000010000a824 */ /* 0x000fc800078e0213 */
[----:B------:R-:W-:-:S07]  /*0f00*/  @!P3 IMAD.IADD R0, R0, 0x1, R17 ;  /* 0x000000010000b824 */ /* 0x000fce00078e0211 */
.L_x_15:
[----:B------:R-:W-:Y:S05]  /*0f10*/  BSYNC.RECONVERGENT B2 ;  /* 0x0000000000027941 */ /* 0x000fea0003800200 */
.L_x_14:
[----:B------:R-:W-:Y:S05]  /*0f20*/  @!P4 BRA `(.L_x_9) ;  /* 0x0000000c0048c947 */ /* 0x000fea0003800000 */
[----:B------:R-:W-:Y:S01]  /*0f30*/  ISETP.NE.AND P0, PT, R12, RZ, PT ;  /* 0x000000ff0c00720c */ /* 0x000fe20003f05270 */
[----:B------:R-:W-:-:S12]  /*0f40*/  BSSY.RECONVERGENT B2, `(.L_x_16) ;  /* 0x0000012000027945 */ /* 0x000fd80003800200 */
[----:B------:R-:W-:Y:S05]  /*0f50*/  @!P0 BRA `(.L_x_17) ;  /* 0x0000000000408947 */ /* 0x000fea0003800000 */
[C---:B------:R-:W-:Y:S02]  /*0f60*/  VIADD R18, R16.reuse, UR5 ;  /* 0x0000000510127c36 */ /* 0x040fe40008000000 */
[C---:B------:R-:W-:Y:S02]  /*0f70*/  IMAD R19, R16.reuse, 0x4, R9 ;  /* 0x0000000410137824 */ /* 0x040fe400078e0209 */
[----:B------:R-:W-:Y:S01]  /*0f80*/  VIADD R16, R16, 0x2 ;  /* 0x0000000210107836 */ /* 0x000fe20000000000 */
[C---:B------:R-:W-:Y:S01]  /*0f90*/  ISETP.GE.AND P0, PT, R18.reuse, R15, PT ;  /* 0x0000000f1200720c */ /* 0x040fe20003f06270 */
[----:B------:R-:W-:-:S05]  /*0fa0*/  VIADD R18, R18, 0x1 ;  /* 0x0000000112127836 */ /* 0x000fca0000000000 */
[----:B------:R-:W-:-:S07]  /*0fb0*/  ISETP.GE.AND P1, PT, R18, R15, PT ;  /* 0x0000000f1200720c */ /* 0x000fce0003f26270 */
[----:B------:R-:W1:Y:S06]  /*0fc0*/  @!P0 LDS R17, [R19] ;  /* 0x0000000013118984 */ /* 0x000e6c0000000800 */
[----:B------:R-:W2:Y:S01]  /*0fd0*/  @!P1 LDS R18, [R19+0x4] ;  /* 0x0000040013129984 */ /* 0x000ea20000000800 */
[----:B-1----:R-:W-:-:S04]  /*0fe0*/  @!P0 LOP3.LUT R17, RZ, R17, RZ, 0x33, !PT ;  /* 0x00000011ff118212 */ /* 0x002fc800078e33ff */
[----:B------:R-:W-:Y:S02]  /*0ff0*/  @!P0 SHF.R.U32.HI R17, RZ, UR4, R17 ;  /* 0x00000004ff118c19 */ /* 0x000fe40008011611 */
[----:B--2---:R-:W-:Y:S02]  /*1000*/  @!P1 LOP3.LUT R18, RZ, R18, RZ, 0x33, !PT ;  /* 0x00000012ff129212 */ /* 0x004fe400078e33ff */
[----:B------:R-:W-:Y:S02]  /*1010*/  @!P0 LOP3.LUT R17, R17, 0x1, RZ, 0xc0, !PT ;  /* 0x0000000111118812 */ /* 0x000fe400078ec0ff */
[----:B------:R-:W-:-:S03]  /*1020*/  @!P1 SHF.R.U32.HI R18, RZ, UR4, R18 ;  /* 0x00000004ff129c19 */ /* 0x000fc60008011612 */
[----:B------:R-:W-:Y:S01]  /*1030*/  @!P0 IMAD.IADD R0, R0, 0x1, R17 ;  /* 0x0000000100008824 */ /* 0x000fe200078e0211 */
[----:B------:R-:W-:-:S05]  /*1040*/  @!P1 LOP3.LUT R17, R18, 0x1, RZ, 0xc0, !PT ;  /* 0x0000000112119812 */ /* 0x000fca00078ec0ff */
[----:B------:R-:W-:-:S07]  /*1050*/  @!P1 IMAD.IADD R0, R0, 0x1, R17 ;  /* 0x0000000100009824 */ /* 0x000fce00078e0211 */
.L_x_17:
[----:B------:R-:W-:Y:S05]  /*1060*/  BSYNC.RECONVERGENT B2 ;  /* 0x0000000000027941 */ /* 0x000fea0003800200 */
.L_x_16:
[----:B------:R-:W-:-:S05]  /*1070*/  VIADD R18, R16, UR5 ;  /* 0x0000000510127c36 */ /* 0x000fca0008000000 */
[----:B------:R-:W-:-:S04]  /*1080*/  ISETP.GE.AND P0, PT, R18, R15, PT ;  /* 0x0000000f1200720c */ /* 0x000fc80003f06270 */
[----:B------:R-:W-:-:S13]  /*1090*/  ISETP.EQ.OR P0, PT, R10, RZ, P0 ;  /* 0x000000ff0a00720c */ /* 0x000fda0000702670 */
[----:B------:R-:W-:Y:S05]  /*10a0*/  @P0 BRA `(.L_x_9) ;  /* 0x0000000800e80947 */ /* 0x000fea0003800000 */
[----:B------:R-:W-:-:S06]  /*10b0*/  IMAD R16, R16, 0x4, R9 ;  /* 0x0000000410107824 */ /* 0x000fcc00078e0209 */
[----:B------:R-:W1:Y:S02]  /*10c0*/  LDS R16, [R16] ;  /* 0x0000000010107984 */ /* 0x000e640000000800 */
[----:B-1----:R-:W-:-:S04]  /*10d0*/  LOP3.LUT R17, RZ, R16, RZ, 0x33, !PT ;  /* 0x00000010ff117212 */ /* 0x002fc800078e33ff */
[----:B------:R-:W-:-:S04]  /*10e0*/  SHF.R.U32.HI R17, RZ, UR4, R17 ;  /* 0x00000004ff117c19 */ /* 0x000fc80008011611 */
[----:B------:R-:W-:-:S05]  /*10f0*/  LOP3.LUT R17, R17, 0x1, RZ, 0xc0, !PT ;  /* 0x0000000111117812 */ /* 0x000fca00078ec0ff */
[----:B------:R-:W-:Y:S01]  /*1100*/  IMAD.IADD R0, R0, 0x1, R17 ;  /* 0x0000000100007824 */ /* 0x000fe200078e0211 */
[----:B------:R-:W-:Y:S06]  /*1110*/  BRA `(.L_x_9) ;  /* 0x0000000800cc7947 */ /* 0x000fec0003800000 */
.L_x_8:
[----:B------:R-:W1:Y:S01]  /*1120*/  S2UR UR7, SR_CgaCtaId ;  /* 0x00000000000779c3 */ /* 0x000e620000008800 */
[----:B------:R-:W-:Y:S01]  /*1130*/  UMOV UR6, 0x400 ;  /* 0x0000040000067882 */ /* 0x000fe20000000000 */
[----:B------:R-:W-:Y:S01]  /*1140*/  ISETP.NE.AND P0, PT, R4, RZ, PT ;  /* 0x000000ff0400720c */ /* 0x000fe20003f05270 */
[----:B-1----:R-:W-:-:S06]  /*1150*/  ULEA UR6, UR7, UR6, 0x18 ;  /* 0x0000000607067291 */ /* 0x002fcc000f8ec0ff */
[----:B0-----:R-:W-:-:S05]  /*1160*/  IMAD.U32 R9, RZ, RZ, UR6 ;  /* 0x00000006ff097e24 */ /* 0x001fca000f8e00ff */
[----:B------:R1:W2:Y:S01]  /*1170*/  LDS R0, [R9+0x404] ;  /* 0x0004040009007984 */ /* 0x0002a20000000800 */
[----:B------:R-:W-:Y:S05]  /*1180*/  @!P0 BRA `(.L_x_9) ;  /* 0x0000000800b08947 */ /* 0x000fea0003800000 */
[----:B------:R-:W-:Y:S01]  /*1190*/  ISETP.GE.U32.AND P0, PT, R4, 0x8, PT ;  /* 0x000000080400780c */ /* 0x000fe20003f06070 */
[----:B------:R-:W-:Y:S01]  /*11a0*/  BSSY.RECONVERGENT B2, `(.L_x_18) ;  /* 0x000006e000027945 */ /* 0x000fe20003800200 */
[----:B------:R-:W-:-:S11]  /*11b0*/  IMAD.MOV.U32 R16, RZ, RZ, RZ ;  /* 0x000000ffff107224 */ /* 0x000fd600078e00ff */
[----:B------:R-:W-:Y:S05]  /*11c0*/  @!P0 BRA `(.L_x_19) ;  /* 0x0000000400ac8947 */ /* 0x000fea0003800000 */
[C---:B------:R-:W-:Y:S01]  /*11d0*/  ISETP.LE.AND P6, PT, R15.reuse, UR5, PT ;  /* 0x000000050f007c0c */ /* 0x040fe2000bfc3270 */
[----:B------:R-:W-:Y:S02]  /*11e0*/  UIADD3 UR6, UPT, UPT, UR5, 0x1, URZ ;  /* 0x0000000105067890 */ /* 0x000fe4000fffe0ff */
[----:B------:R-:W-:Y:S02]  /*11f0*/  UIADD3 UR7, UPT, UPT, UR5, 0x2, URZ ;  /* 0x0000000205077890 */ /* 0x000fe4000fffe0ff */
[----:B------:R-:W-:Y:S02]  /*1200*/  UIADD3 UR8, UPT, UPT, UR5, 0x7, URZ ;  /* 0x0000000705087890 */ /* 0x000fe4000fffe0ff */
[C---:B------:R-:W-:Y:S01]  /*1210*/  ISETP.LE.AND P0, PT, R15.reuse, UR6, PT ;  /* 0x000000060f007c0c */ /* 0x040fe2000bf03270 */
[----:B------:R-:W-:Y:S01]  /*1220*/  UIADD3 UR6, UPT, UPT, UR5, 0x3, URZ ;  /* 0x0000000305067890 */ /* 0x000fe2000fffe0ff */
[----:B------:R-:W-:Y:S01]  /*1230*/  ISETP.LE.AND P1, PT, R15, UR7, PT ;  /* 0x000000070f007c0c */ /* 0x000fe2000bf23270 */
[----:B------:R-:W-:-:S03]  /*1240*/  UIADD3 UR7, UPT, UPT, UR5, 0x4, URZ ;  /* 0x0000000405077890 */ /* 0x000fc6000fffe0ff */
[----:B------:R-:W0:Y:S01]  /*1250*/  @!P6 LDS R16, [R9] ;  /* 0x000000000910e984 */ /* 0x000e220000000800 */
[C---:B------:R-:W-:Y:S01]  /*1260*/  ISETP.LE.AND P2, PT, R15.reuse, UR6, PT ;  /* 0x000000060f007c0c */ /* 0x040fe2000bf43270 */
[----:B------:R-:W-:Y:S01]  /*1270*/  UIADD3 UR6, UPT, UPT, UR5, 0x5, URZ ;  /* 0x0000000505067890 */ /* 0x000fe2000fffe0ff */
[----:B------:R-:W-:Y:S01]  /*1280*/  ISETP.LE.AND P3, PT, R15, UR7, PT ;  /* 0x000000070f007c0c */ /* 0x000fe2000bf63270 */
[----:B------:R-:W-:-:S03]  /*1290*/  UIADD3 UR7, UPT, UPT, UR5, 0x6, URZ ;  /* 0x0000000605077890 */ /* 0x000fc6000fffe0ff */
[----:B------:R-:W3:Y:S01]  /*12a0*/  @!P0 LDS R19, [R9+0x4] ;  /* 0x0000040009138984 */ /* 0x000ee20000000800 */
[C---:B------:R-:W-:Y:S02]  /*12b0*/  ISETP.LE.AND P4, PT, R15.reuse, UR6, PT ;  /* 0x000000060f007c0c */ /* 0x040fe4000bf83270 */
[----:B------:R-:W-:Y:S01]  /*12c0*/  ISETP.LE.AND P5, PT, R15, UR7, PT ;  /* 0x000000070f007c0c */ /* 0x000fe2000bfa3270 */
[----:B------:R-:W4:Y:S04]  /*12d0*/  @!P1 LDS R20, [R9+0x8] ;  /* 0x0000080009149984 */ /* 0x000f280000000800 */
[----:B------:R-:W5:Y:S04]  /*12e0*/  @!P2 LDS R22, [R9+0xc] ;  /* 0x00000c000916a984 */ /* 0x000f680000000800 */
[----:B------:R-:W1:Y:S04]  /*12f0*/  @!P3 LDS R21, [R9+0x10] ;  /* 0x000010000915b984 */ /* 0x000e680000000800 */
[----:B------:R-:W1:Y:S01]  /*1300*/  @!P4 LDS R18, [R9+0x14] ;  /* 0x000014000912c984 */ /* 0x000e620000000800 */
[----:B0-----:R-:W-:-:S04]  /*1310*/  @!P6 SHF.R.U32.HI R16, RZ, UR4, R16 ;  /* 0x00000004ff10ec19 */ /* 0x001fc80008011610 */
[----:B------:R-:W-:Y:S02]  /*1320*/  @!P6 LOP3.LUT R17, R16, 0x1, RZ, 0xc0, !PT ;  /* 0x000000011011e812 */ /* 0x000fe400078ec0ff */
[----:B---3--:R-:W-:-:S03]  /*1330*/  @!P0 SHF.R.U32.HI R19, RZ, UR4, R19 ;  /* 0x00000004ff138c19 */ /* 0x008fc60008011613 */
[----:B--2---:R-:W-:Y:S01]  /*1340*/  @!P6 IMAD.IADD R0, R0, 0x1, R17 ;  /* 0x000000010000e824 */ /* 0x004fe200078e0211 */
[----:B------:R-:W-:Y:S01]  /*1350*/  ISETP.LE.AND P6, PT, R15, UR8, PT ;  /* 0x000000080f007c0c */ /* 0x000fe2000bfc3270 */
[----:B------:R-:W0:Y:S01]  /*1360*/  @!P5 LDS R17, [R9+0x18] ;  /* 0x000018000911d984 */ /* 0x000e220000000800 */
[----:B------:R-:W-:Y:S02]  /*1370*/  @!P0 LOP3.LUT R19, R19, 0x1, RZ, 0xc0, !PT ;  /* 0x0000000113138812 */ /* 0x000fe400078ec0ff */
[----:B----4-:R-:W-:-:S03]  /*1380*/  @!P1 SHF.R.U32.HI R20, RZ, UR4, R20 ;  /* 0x00000004ff149c19 */ /* 0x010fc60008011614 */
[----:B------:R-:W-:Y:S01]  /*1390*/  @!P0 IMAD.IADD R0, R0, 0x1, R19 ;  /* 0x0000000100008824 */ /* 0x000fe200078e0213 */
[----:B------:R-:W-:Y:S02]  /*13a0*/  @!P1 LOP3.LUT R19, R20, 0x1, RZ, 0xc0, !PT ;  /* 0x0000000114139812 */ /* 0x000fe400078ec0ff */
[----:B-----5:R-:W-:Y:S02]  /*13b0*/  @!P2 SHF.R.U32.HI R20, RZ, UR4, R22 ;  /* 0x00000004ff14ac19 */ /* 0x020fe40008011616 */
[----:B-1----:R-:W-:Y:S01]  /*13c0*/  @!P3 SHF.R.U32.HI R21, RZ, UR4, R21 ;  /* 0x00000004ff15bc19 */ /* 0x002fe20008011615 */
[----:B------:R-:W1:Y:S01]  /*13d0*/  @!P6 LDS R16, [R9+0x1c] ;  /* 0x00001c000910e984 */ /* 0x000e620000000800 */
[----:B------:R-:W-:Y:S01]  /*13e0*/  @!P1 IMAD.IADD R0, R0, 0x1, R19 ;  /* 0x0000000100009824 */ /* 0x000fe200078e0213 */
[----:B------:R-:W-:Y:S02]  /*13f0*/  @!P2 LOP3.LUT R19, R20, 0x1, RZ, 0xc0, !PT ;  /* 0x000000011413a812 */ /* 0x000fe400078ec0ff */
[----:B------:R-:W-:-:S02]  /*1400*/  @!P3 LOP3.LUT R21, R21, 0x1, RZ, 0xc0, !PT ;  /* 0x000000011515b812 */ /* 0x000fc400078ec0ff */
[----:B------:R-:W-:Y:S01]  /*1410*/  @!P4 SHF.R.U32.HI R18, RZ, UR4, R18 ;  /* 0x00000004ff12cc19 */ /* 0x000fe20008011612 */
[----:B------:R-:W-:Y:S01]  /*1420*/  @!P2 IMAD.IADD R0, R0, 0x1, R19 ;  /* 0x000000010000a824 */ /* 0x000fe200078e0213 */
[----:B------:R-:W-:-:S03]  /*1430*/  ISETP.NE.AND P0, PT, R8, 0x8, PT ;  /* 0x000000080800780c */ /* 0x000fc60003f05270 */
[----:B------:R-:W-:Y:S01]  /*1440*/  @!P3 IMAD.IADD R0, R0, 0x1, R21 ;  /* 0x000000010000b824 */ /* 0x000fe200078e0215 */
[----:B0-----:R-:W-:Y:S02]  /*1450*/  @!P5 SHF.R.U32.HI R19, RZ, UR4, R17 ;  /* 0x00000004ff13dc19 */ /* 0x001fe40008011611 */
[----:B------:R-:W-:Y:S02]  /*1460*/  @!P4 LOP3.LUT R17, R18, 0x1, RZ, 0xc0, !PT ;  /* 0x000000011211c812 */ /* 0x000fe400078ec0ff */
[----:B------:R-:W-:-:S03]  /*1470*/  @!P5 LOP3.LUT R19, R19, 0x1, RZ, 0xc0, !PT ;  /* 0x000000011313d812 */ /* 0x000fc600078ec0ff */
[----:B------:R-:W-:-:S04]  /*1480*/  @!P4 IMAD.IADD R0, R0, 0x1, R17 ;  /* 0x000000010000c824 */ /* 0x000fc800078e0211 */
[----:B------:R-:W-:Y:S01]  /*1490*/  @!P5 IMAD.IADD R0, R0, 0x1, R19 ;  /* 0x000000010000d824 */ /* 0x000fe200078e0213 */
[----:B-1----:R-:W-:-:S04]  /*14a0*/  @!P6 SHF.R.U32.HI R16, RZ, UR4, R16 ;  /* 0x00000004ff10ec19 */ /* 0x002fc80008011610 */
[----:B------:R-:W-:Y:S01]  /*14b0*/  @!P6 LOP3.LUT R17, R16, 0x1, RZ, 0xc0, !PT ;  /* 0x000000011011e812 */ /* 0x000fe200078ec0ff */
[----:B------:R-:W-:-:S04]  /*14c0*/  IMAD.MOV.U32 R16, RZ, RZ, R8 ;  /* 0x000000ffff107224 */ /* 0x000fc800078e0008 */
[----:B------:R-:W-:Y:S01]  /*14d0*/  @!P6 IMAD.IADD R0, R0, 0x1, R17 ;  /* 0x000000010000e824 */ /* 0x000fe200078e0211 */
[----:B------:R-:W-:Y:S06]  /*14e0*/  @!P0 BRA `(.L_x_19) ;  /* 0x0000000000e48947 */ /* 0x000fec0003800000 */
[----:B------:R-:W0:Y:S01]  /*14f0*/  LDC R15, c[0x0][0x390] ;  /* 0x0000e400ff0f7b82 */ /* 0x000e220000000800 */
[----:B------:R-:W-:Y:S01]  /*1500*/  BSSY.RECONVERGENT B3, `(.L_x_20) ;  /* 0x0000036000037945 */ /* 0x000fe20003800200 */
[----:B------:R-:W-:-:S07]  /*1510*/  IMAD.MOV.U32 R16, RZ, RZ, 0x8 ;  /* 0x00000008ff107424 */ /* 0x000fce00078e00ff */
.L_x_21:
[C---:B------:R-:W-:Y:S02]  /*1520*/  VIADD R18, R16.reuse, UR5 ;  /* 0x0000000510127c36 */ /* 0x040fe40008000000 */
[----:B------:R-:W-:Y:S02]  /*1530*/  IMAD R20, R16, 0x4, R9 ;  /* 0x0000000410147824 */ /* 0x000fe400078e0209 */
[C---:B------:R-:W-:Y:S01]  /*1540*/  VIADD R22, R18.reuse, 0x1 ;  /* 0x0000000112167836 */ /* 0x040fe20000000000 */
[----:B0-----:R-:W-:Y:S01]  /*1550*/  ISETP.GE.AND P6, PT, R18, R15, PT ;  /* 0x0000000f1200720c */ /* 0x001fe20003fc6270 */
[----:B------:R-:W-:-:S03]  /*1560*/  VIADD R16, R16, 0x8 ;  /* 0x0000000810107836 */ /* 0x000fc60000000000 */
[----:B------:R-:W-:Y:S01]  /*1570*/  ISETP.GE.AND P0, PT, R22, R15, PT ;  /* 0x0000000f1600720c */ /* 0x000fe20003f06270 */
[----:B------:R-:W-:-:S05]  /*1580*/  VIADD R22, R18, 0x2 ;  /* 0x0000000212167836 */ /* 0x000fca0000000000 */
[-C--:B------:R-:W-:Y:S01]  /*1590*/  ISETP.GE.AND P1, PT, R22, R15.reuse, PT ;  /* 0x0000000f1600720c */ /* 0x080fe20003f26270 */
[----:B------:R-:W-:Y:S02]  /*15a0*/  VIADD R22, R18, 0x3 ;  /* 0x0000000312167836 */ /* 0x000fe40000000000 */
[----:B------:R-:W0:Y:S03]  /*15b0*/  @!P6 LDS R19, [R20] ;  /* 0x000000001413e984 */ /* 0x000e260000000800 */
[-C--:B------:R-:W-:Y:S01]  /*15c0*/  ISETP.GE.AND P2, PT, R22, R15.reuse, PT ;  /* 0x0000000f1600720c */ /* 0x080fe20003f46270 */
[----:B------:R-:W-:Y:S01]  /*15d0*/  VIADD R22, R18, 0x4 ;  /* 0x0000000412167836 */ /* 0x000fe20000000000 */
[----:B------:R-:W1:Y:S04]  /*15e0*/  @!P0 LDS R17, [R20+0x4] ;  /* 0x0000040014118984 */ /* 0x000e680000000800 */
[-C--:B------:R-:W-:Y:S01]  /*15f0*/  ISETP.GE.AND P3, PT, R22, R15.reuse, PT ;  /* 0x0000000f1600720c */ /* 0x080fe20003f66270 */
[----:B------:R-:W-:Y:S01]  /*1600*/  VIADD R22, R18, 0x5 ;  /* 0x0000000512167836 */ /* 0x000fe20000000000 */
[----:B------:R-:W2:Y:S04]  /*1610*/  @!P1 LDS R24, [R20+0x8] ;  /* 0x0000080014189984 */ /* 0x000ea80000000800 */
[----:B------:R-:W-:Y:S01]  /*1620*/  ISETP.GE.AND P4, PT, R22, R15, PT ;  /* 0x0000000f1600720c */ /* 0x000fe20003f86270 */
[C---:B------:R-:W-:Y:S01]  /*1630*/  VIADD R22, R18.reuse, 0x6 ;  /* 0x0000000612167836 */ /* 0x040fe20000000000 */
[----:B------:R-:W3:Y:S01]  /*1640*/  @!P2 LDS R23, [R20+0xc] ;  /* 0x00000c001417a984 */ /* 0x000ee20000000800 */
[----:B------:R-:W-:-:S03]  /*1650*/  VIADD R18, R18, 0x7 ;  /* 0x0000000712127836 */ /* 0x000fc60000000000 */
[----:B------:R-:W-:Y:S02]  /*1660*/  ISETP.GE.AND P5, PT, R22, R15, PT ;  /* 0x0000000f1600720c */ /* 0x000fe40003fa6270 */
[----:B------:R-:W4:Y:S05]  /*1670*/  @!P3 LDS R22, [R20+0x10] ;  /* 0x000010001416b984 */ /* 0x000f2a0000000800 */
[----:B------:R-:W5:Y:S01]  /*1680*/  @!P4 LDS R21, [R20+0x14] ;  /* 0x000014001415c984 */ /* 0x000f620000000800 */
[----:B0-----:R-:W-:-:S04]  /*1690*/  @!P6 SHF.R.U32.HI R19, RZ, UR4, R19 ;  /* 0x00000004ff13ec19 */ /* 0x001fc80008011613 */
[----:B------:R-:W-:Y:S02]  /*16a0*/  @!P6 LOP3.LUT R19, R19, 0x1, RZ, 0xc0, !PT ;  /* 0x000000011313e812 */ /* 0x000fe400078ec0ff */
[----:B-1----:R-:W-:-:S03]  /*16b0*/  @!P0 SHF.R.U32.HI R17, RZ, UR4, R17 ;  /* 0x00000004ff118c19 */ /* 0x002fc60008011611 */
[----:B------:R-:W-:Y:S01]  /*16c0*/  @!P6 IMAD.IADD R0, R0, 0x1, R19 ;  /* 0x000000010000e824 */ /* 0x000fe200078e0213 */
[----:B------:R-:W-:Y:S01]  /*16d0*/  ISETP.GE.AND P6, PT, R18, R15, PT ;  /* 0x0000000f1200720c */ /* 0x000fe20003fc6270 */
[----:B------:R-:W0:Y:S01]  /*16e0*/  @!P5 LDS R19, [R20+0x18] ;  /* 0x000018001413d984 */ /* 0x000e220000000800 */
[----:B------:R-:W-:Y:S02]  /*16f0*/  @!P0 LOP3.LUT R17, R17, 0x1, RZ, 0xc0, !PT ;  /* 0x0000000111118812 */ /* 0x000fe400078ec0ff */
[----:B--2---:R-:W-:-:S03]  /*1700*/  @!P1 SHF.R.U32.HI R24, RZ, UR4, R24 ;  /* 0x00000004ff189c19 */ /* 0x004fc60008011618 */
[----:B------:R-:W-:Y:S01]  /*1710*/  @!P0 IMAD.IADD R0, R0, 0x1, R17 ;  /* 0x0000000100008824 */ /* 0x000fe200078e0211 */
[----:B------:R-:W-:Y:S02]  /*1720*/  @!P1 LOP3.LUT R17, R24, 0x1, RZ, 0xc0, !PT ;  /* 0x0000000118119812 */ /* 0x000fe400078ec0ff */
[----:B---3--:R-:W-:Y:S02]  /*1730*/  @!P2 SHF.R.U32.HI R23, RZ, UR4, R23 ;  /* 0x00000004ff17ac19 */ /* 0x008fe40008011617 */
[----:B------:R-:W-:Y:S01]  /*1740*/  ISETP.NE.AND P0, PT, R16, R8, PT ;  /* 0x000000081000720c */ /* 0x000fe20003f05270 */
[----:B------:R-:W1:Y:S01]  /*1750*/  @!P6 LDS R18, [R20+0x1c] ;  /* 0x00001c001412e984 */ /* 0x000e620000000800 */
[----:B------:R-:W-:Y:S01]  /*1760*/  @!P2 LOP3.LUT R23, R23, 0x1, RZ, 0xc0, !PT ;  /* 0x000000011717a812 */ /* 0x000fe200078ec0ff */
[----:B------:R-:W-:Y:S01]  /*1770*/  @!P1 IMAD.IADD R0, R0, 0x1, R17 ;  /* 0x0000000100009824 */ /* 0x000fe200078e0211 */
[----:B----4-:R-:W-:Y:S02]  /*1780*/  @!P3 SHF.R.U32.HI R22, RZ, UR4, R22 ;  /* 0x00000004ff16bc19 */ /* 0x010fe40008011616 */
[----:B-----5:R-:W-:Y:S01]  /*1790*/  @!P4 SHF.R.U32.HI R21, RZ, UR4, R21 ;  /* 0x00000004ff15cc19 */ /* 0x020fe20008011615 */
[----:B------:R-:W-:Y:S01]  /*17a0*/  @!P2 IMAD.IADD R0, R0, 0x1, R23 ;  /* 0x000000010000a824 */ /* 0x000fe200078e0217 */
[----:B------:R-:W-:-:S02]  /*17b0*/  @!P3 LOP3.LUT R17, R22, 0x1, RZ, 0xc0, !PT ;  /* 0x000000011611b812 */ /* 0x000fc400078ec0ff */
[----:B------:R-:W-:-:S03]  /*17c0*/  @!P4 LOP3.LUT R21, R21, 0x1, RZ, 0xc0, !PT ;  /* 0x000000011515c812 */ /* 0x000fc600078ec0ff */
[----:B------:R-:W-:-:S04]  /*17d0*/  @!P3 IMAD.IADD R0, R0, 0x1, R17 ;  /* 0x000000010000b824 */ /* 0x000fc800078e0211 */
[----:B------:R-:W-:Y:S01]  /*17e0*/  @!P4 IMAD.IADD R0, R0, 0x1, R21 ;  /* 0x000000010000c824 */ /* 0x000fe200078e0215 */
[----:B0-----:R-:W-:-:S04]  /*17f0*/  @!P5 SHF.R.U32.HI R19, RZ, UR4, R19 ;  /* 0x00000004ff13dc19 */ /* 0x001fc80008011613 */
[----:B------:R-:W-:-:S05]  /*1800*/  @!P5 LOP3.LUT R19, R19, 0x1, RZ, 0xc0, !PT ;  /* 0x000000011313d812 */ /* 0x000fca00078ec0ff */
[----:B------:R-:W-:Y:S01]  /*1810*/  @!P5 IMAD.IADD R0, R0, 0x1, R19 ;  /* 0x000000010000d824 */ /* 0x000fe200078e0213 */
[----:B-1----:R-:W-:-:S04]  /*1820*/  @!P6 SHF.R.U32.HI R18, RZ, UR4, R18 ;  /* 0x00000004ff12ec19 */ /* 0x002fc80008011612 */
[----:B------:R-:W-:-:S05]  /*1830*/  @!P6 LOP3.LUT R17, R18, 0x1, RZ, 0xc0, !PT ;  /* 0x000000011211e812 */ /* 0x000fca00078ec0ff */
[----:B------:R-:W-:Y:S01]  /*1840*/  @!P6 IMAD.IADD R0, R0, 0x1, R17 ;  /* 0x000000010000e824 */ /* 0x000fe200078e0211 */
[----:B------:R-:W-:Y:S06]  /*1850*/  @P0 BRA `(.L_x_21) ;  /* 0xfffffffc00300947 */ /* 0x000fec000383ffff */
[----:B------:R-:W-:Y:S05]  /*1860*/  BSYNC.RECONVERGENT B3 ;  /* 0x0000000000037941 */ /* 0x000fea0003800200 */
.L_x_20:
[----:B------:R-:W-:-:S07]  /*1870*/  IMAD.MOV.U32 R16, RZ, RZ, R8 ;  /* 0x000000ffff107224 */ /* 0x000fce00078e0008 */
.L_x_19:
[----:B------:R-:W-:Y:S05]  /*1880*/  BSYNC.RECONVERGENT B2 ;  /* 0x0000000000027941 */ /* 0x000fea0003800200 */
.L_x_18:
        /* <DEDUP_REMOVED lines=16> */
[----:B------:R-:W0:Y:S04]  /*1990*/  @!P0 LDS R17, [R21] ;  /* 0x0000000015118984 */ /* 0x000e280000000800 */
[----:B------:R-:W3:Y:S04]  /*19a0*/  @!P1 LDS R18, [R21+0x4] ;  /* 0x0000040015129984 */ /* 0x000ee80000000800 */
[----:B------:R-:W4:Y:S04]  /*19b0*/  @!P2 LDS R19, [R21+0x8] ;  /* 0x000008001513a984 */ /* 0x000f280000000800 */
[----:B------:R-:W5:Y:S01]  /*19c0*/  @!P3 LDS R20, [R21+0xc] ;  /* 0x00000c001514b984 */ /* 0x000f620000000800 */
[----:B0-----:R-:W-:-:S04]  /*19d0*/  @!P0 SHF.R.U32.HI R17, RZ, UR4, R17 ;  /* 0x00000004ff118c19 */ /* 0x001fc80008011611 */
[----:B------:R-:W-:Y:S02]  /*19e0*/  @!P0 LOP3.LUT R17, R17, 0x1, RZ, 0xc0, !PT ;  /* 0x0000000111118812 */ /* 0x000fe400078ec0ff */
[----:B---3--:R-:W-:Y:S02]  /*19f0*/  @!P1 SHF.R.U32.HI R18, RZ, UR4, R18 ;  /* 0x00000004ff129c19 */ /* 0x008fe40008011612 */
[----:B----4-:R-:W-:Y:S01]  /*1a00*/  @!P2 SHF.R.U32.HI R19, RZ, UR4, R19 ;  /* 0x00000004ff13ac19 */ /* 0x010fe20008011613 */
[----:B--2---:R-:W-:Y:S01]  /*1a10*/  @!P0 IMAD.IADD R0, R0, 0x1, R17 ;  /* 0x0000000100008824 */ /* 0x004fe200078e0211 */
[----:B------:R-:W-:Y:S02]  /*1a20*/  @!P1 LOP3.LUT R17, R18, 0x1, RZ, 0xc0, !PT ;  /* 0x0000000112119812 */ /* 0x000fe400078ec0ff */
[----:B-----5:R-:W-:Y:S02]  /*1a30*/  @!P3 SHF.R.U32.HI R18, RZ, UR4, R20 ;  /* 0x00000004ff12bc19 */ /* 0x020fe40008011614 */
[----:B------:R-:W-:Y:S01]  /*1a40*/  @!P2 LOP3.LUT R19, R19, 0x1, RZ, 0xc0, !PT ;  /* 0x000000011313a812 */ /* 0x000fe200078ec0ff */
[----:B------:R-:W-:Y:S01]  /*1a50*/  @!P1 IMAD.IADD R0, R0, 0x1, R17 ;  /* 0x0000000100009824 */ /* 0x000fe200078e0211 */
[----:B------:R-:W-:-:S03]  /*1a60*/  @!P3 LOP3.LUT R17, R18, 0x1, RZ, 0xc0, !PT ;  /* 0x000000011211b812 */ /* 0x000fc600078ec0ff */
[----:B------:R-:W-:-:S04]  /*1a70*/  @!P2 IMAD.IADD R0, R0, 0x1, R19 ;  /* 0x000000010000a824 */ /* 0x000fc800078e0213 */
[----:B------:R-:W-:-:S07]  /*1a80*/  @!P3 IMAD.IADD R0, R0, 0x1, R17 ;  /* 0x000000010000b824 */ /* 0x000fce00078e0211 */
.L_x_23:
[----:B------:R-:W-:Y:S05]  /*1a90*/  BSYNC.RECONVERGENT B2 ;  /* 0x0000000000027941 */ /* 0x000fea0003800200 */
.L_x_22:
        /* <DEDUP_REMOVED lines=10> */
[----:B------:R-:W0:Y:S06]  /*1b40*/  @!P0 LDS R17, [R19] ;  /* 0x0000000013118984 */ /* 0x000e2c0000000800 */
[----:B------:R-:W3:Y:S01]  /*1b50*/  @!P1 LDS R18, [R19+0x4] ;  /* 0x0000040013129984 */ /* 0x000ee20000000800 */
[----:B0-----:R-:W-:-:S04]  /*1b60*/  @!P0 SHF.R.U32.HI R17, RZ, UR4, R17 ;  /* 0x00000004ff118c19 */ /* 0x001fc80008011611 */
[----:B------:R-:W-:Y:S02]  /*1b70*/  @!P0 LOP3.LUT R17, R17, 0x1, RZ, 0xc0, !PT ;  /* 0x0000000111118812 */ /* 0x000fe400078ec0ff */
[----:B---3--:R-:W-:-:S03]  /*1b80*/  @!P1 SHF.R.U32.HI R18, RZ, UR4, R18 ;  /* 0x00000004ff129c19 */ /* 0x008fc60008011612 */
[----:B--2---:R-:W-:Y:S01]  /*1b90*/  @!P0 IMAD.IADD R0, R0, 0x1, R17 ;  /* 0x0000000100008824 */ /* 0x004fe200078e0211 */
[----:B------:R-:W-:-:S05]  /*1ba0*/  @!P1 LOP3.LUT R17, R18, 0x1, RZ, 0xc0, !PT ;  /* 0x0000000112119812 */ /* 0x000fca00078ec0ff */
[----:B------:R-:W-:-:S07]  /*1bb0*/  @!P1 IMAD.IADD R0, R0, 0x1, R17 ;  /* 0x0000000100009824 */ /* 0x000fce00078e0211 */
.L_x_25:
[----:B------:R-:W-:Y:S05]  /*1bc0*/  BSYNC.RECONVERGENT B2 ;  /* 0x0000000000027941 */ /* 0x000fea0003800200 */
.L_x_24:
[----:B------:R-:W-:-:S05]  /*1bd0*/  VIADD R18, R16, UR5 ;  /* 0x0000000510127c36 */ /* 0x000fca0008000000 */
[----:B------:R-:W-:-:S04]  /*1be0*/  ISETP.GE.AND P0, PT, R18, R15, PT ;  /* 0x0000000f1200720c */ /* 0x000fc80003f06270 */
[----:B------:R-:W-:-:S13]  /*1bf0*/  ISETP.EQ.OR P0, PT, R10, RZ, P0 ;  /* 0x000000ff0a00720c */ /* 0x000fda0000702670 */
[----:B------:R-:W-:-:S06]  /*1c00*/  @!P0 IMAD R16, R16, 0x4, R9 ;  /* 0x0000000410108824 */ /* 0x000fcc00078e0209 */
[----:B------:R-:W0:Y:S02]  /*1c10*/  @!P0 LDS R16, [R16] ;  /* 0x0000000010108984 */ /* 0x000e240000000800 */
[----:B0-----:R-:W-:-:S04]  /*1c20*/  @!P0 SHF.R.U32.HI R17, RZ, UR4, R16 ;  /* 0x00000004ff118c19 */ /* 0x001fc80008011610 */
[----:B------:R-:W-:-:S05]  /*1c30*/  @!P0 LOP3.LUT R17, R17, 0x1, RZ, 0xc0, !PT ;  /* 0x0000000111118812 */ /* 0x000fca00078ec0ff */
[----:B--2---:R-:W-:-:S07]  /*1c40*/  @!P0 IMAD.IADD R0, R0, 0x1, R17 ;  /* 0x0000000100008824 */ /* 0x004fce00078e0211 */
.L_x_9:
[----:B------:R-:W-:Y:S05]  /*1c50*/  BSYNC.RECONVERGENT B0 ;  /* 0x0000000000007941 */ /* 0x000fea0003800200 */
.L_x_7:
[----:B--2---:R-:W-:-:S13]  /*1c60*/  ISETP.GE.AND P0, PT, R0, R15, PT ;  /* 0x0000000f0000720c */ /* 0x004fda0003f06270 */
[----:B------:R-:W2:Y:S01]  /*1c70*/  @!P0 LDC.64 R16, c[0x0][0x388] ;  /* 0x0000e200ff108b82 */ /* 0x000ea20000000a00 */
[----:B------:R-:W-:-:S04]  /*1c80*/  @!P0 VIADD R15, R0, UR5 ;  /* 0x00000005000f8c36 */ /* 0x000fc80008000000 */
[----:B--2---:R-:W-:-:S05]  /*1c90*/  @!P0 IMAD.WIDE.U32 R16, R15, 0x4, R16 ;  /* 0x000000040f108825 */ /* 0x004fca00078e0010 */
[----:B------:R2:W-:Y:S02]  /*1ca0*/  @!P0 STG.E desc[UR10][R16.64], R14 ;  /* 0x0000000e10008986 */ /* 0x0005e4000c10190a */
.L_x_6:
[----:B------:R-:W-:Y:S05]  /*1cb0*/  BSYNC.RECONVERGENT B1 ;  /* 0x0000000000017941 */ /* 0x000fea0003800200 */
.L_x_5:
[----:B------:R-:W-:Y:S01]  /*1cc0*/  BAR.SYNC.DEFER_BLOCKING 0x0 ;  /* 0x0000000000007b1d */ /* 0x000fe20000010000 */
[----:B------:R-:W-:-:S04]  /*1cd0*/  UIADD3 UR4, UPT, UPT, UR4, 0x1, URZ ;  /* 0x0000000104047890 */ /* 0x000fc8000fffe0ff */
[----:B------:R-:W-:-:S09]  /*1ce0*/  UISETP.NE.AND UP0, UPT, UR4, 0x20, UPT ;  /* 0x000000200400788c */ /* 0x000fd2000bf05270 */
[----:B------:R-:W-:Y:S05]  /*1cf0*/  BRA.U UP0, `(.L_x_26) ;  /* 0xffffffe500387547 */ /* 0x000fea000b83ffff */
[----:B------:R-:W-:Y:S05]  /*1d00*/  EXIT ;  /* 0x000000000000794d */ /* 0x000fea0003800000 */
.L_x_27:
[----:B------:R-:W-:-:S00]  /*1d10*/  BRA `(.L_x_27) ;  /* 0xfffffffc00fc7947 */ /* 0x000fc0000383ffff */
[----:B------:R-:W-:-:S00]  /*1d20*/  NOP ;  /* 0x0000000000007918 */ /* 0x000fc00000000000 */
        /* <DEDUP_REMOVED lines=13> */
.L_x_28:


//--------------------- .nv.shared._Z9RadixSortPKjPji --------------------------
	.section	.nv.shared._Z9RadixSortPKjPji,"aw",@nobits
	.sectionflags	@""
	.align	4
.nv.shared._Z9RadixSortPKjPji:
	.zero		2056


//--------------------- .nv.shared.reserved.0     --------------------------
	.section	.nv.shared.reserved.0,"aw",@nobits
	.weak		__nv_reservedSMEM_offset_0_alias
	.size		__nv_reservedSMEM_offset_0_alias, 0, 64
	.other		__nv_reservedSMEM_offset_0_alias,@"STO_CUDA_RESERVED_SHARED STV_DEFAULT"
__nv_reservedSMEM_offset_0_alias:
	.zero		0
	.zero		64


//--------------------- .nv.constant0._Z9RadixSortPKjPji --------------------------
	.section	.nv.constant0._Z9RadixSortPKjPji,"a",@progbits
	.sectionflags	@""
	.align	4
.nv.constant0._Z9RadixSortPKjPji:
	.zero		916


//--------------------- SYMBOLS --------------------------

	.type		.nv.reservedSmem.offset0,@object
	.size		.nv.reservedSmem.offset0,0x4
	.type		.nv.reservedSmem.cap,@object
	.size		.nv.reservedSmem.cap,0x4
